def attn_fwd(
    Q,
    K,
    V,
    Out,
    Lse,
    sm_scale,
    stride_qz,
    stride_qh,
    stride_qm,
    stride_qk,
    stride_kz,
    stride_kh,
    stride_kn,
    stride_kk,
    stride_vz,
    stride_vh,
    stride_vn,
    stride_vk,
    stride_oz,
    stride_oh,
    stride_om,
    stride_ok,
    seqlen_q,
    seqlen_k,
    BLOCK_M: tl.constexpr,
    BLOCK_N: tl.constexpr,
    HEAD_DIM: tl.constexpr,
    CAUSAL: tl.constexpr,
):
    start_m = tl.program_id(0)
    off_hz = tl.program_id(1)
    q_off = off_hz * stride_qh
    k_off = off_hz * stride_kh
    v_off = off_hz * stride_vh
    offs_m = start_m * BLOCK_M + tl.arange(0, BLOCK_M)
    offs_d = tl.arange(0, HEAD_DIM)
    offs_n = tl.arange(0, BLOCK_N)
    q_ptrs = Q + q_off + offs_m[:, None] * stride_qm + offs_d[None, :] * stride_qk
    k_ptrs = K + k_off + offs_d[:, None] * stride_kk + offs_n[None, :] * stride_kn
    v_ptrs = V + v_off + offs_n[:, None] * stride_vn + offs_d[None, :] * stride_vk
    m_i = tl.full([BLOCK_M], float("-inf"), dtype=tl.float32)
    l_i = tl.zeros([BLOCK_M], dtype=tl.float32) + 1.0
    acc = tl.zeros([BLOCK_M, HEAD_DIM], dtype=tl.float32)
    q = tl.load(q_ptrs)
    acc, l_i, m_i = _attn_fwd_inner(
        acc,
        l_i,
        m_i,
        q,
        k_ptrs,
        v_ptrs,
        sm_scale,
        stride_kn,
        stride_vn,
        start_m,
        seqlen_k,
        BLOCK_M,
        BLOCK_N,
        HEAD_DIM,
        CAUSAL,
    )
    acc = acc / l_i[:, None]
    lse = m_i + tl.math.log2(l_i) / 1.4426950408889634
    o_ptrs = (
        Out
        + off_hz * stride_oh
        + offs_m[:, None] * stride_om
        + offs_d[None, :] * stride_ok
    )
    tl.store(o_ptrs, acc.to(Out.dtype.element_ty))
    tl.store(Lse + off_hz * seqlen_q + offs_m, lse)

# config = {"BLOCK_M": 256, "BLOCK_N": 64, "HEAD_DIM": 128, "arch": "sm_80", "causal": false, "dtype": "bf16", "num_stages": 2, "num_warps": 16}
# arch = sm_80


// ===== COMPILED SASS (sm_80) =====

	.target	sm_80

	.elftype	@"ET_EXEC"


//--------------------- .note.nv.tkinfo           --------------------------
	.section	.note.nv.tkinfo,"",@"SHT_NOTE"
	.sectionflags	@"SHF_NOTE_NV_TKINFO"
	.tkinfo
        /*0018*/ 	.word	0x00000002
        /*0030*/ 	.string	""
        /*0030*/ 	.string	"ptxas"
        /*0030*/ 	.string	"Cuda compilation tools, release 13.0, V13.0.88"
        /*0030*/ 	.string	"Build cuda_13.0.r13.0/compiler.36424714_0"
        /*0030*/ 	.string	"-v  -suppress-debug-info  -lineinfo  -arch sm_80 "



//--------------------- .note.nv.cuinfo           --------------------------
	.section	.note.nv.cuinfo,"",@"SHT_NOTE"
	.sectionflags	@"SHF_NOTE_NV_CUINFO"
        /*0018*/ 	.short	0x0002
        /*001a*/ 	.short	0x0050
        /*001c*/ 	.short	0x0082
	.zero		2


//--------------------- .nv.info                  --------------------------
	.section	.nv.info,"",@"SHT_CUDA_INFO"
	.align	4


	//----- nvinfo : EIATTR_REGCOUNT
	.align		4
        /*0000*/ 	.byte	0x04, 0x2f
        /*0002*/ 	.short	(.L_2 - .L_1)
	.align		4
.L_1:
        /*0004*/ 	.word	index@(attn_fwd)
        /*0008*/ 	.word	0x00000080


	//----- nvinfo : EIATTR_FRAME_SIZE
	.align		4
.L_2:
        /*000c*/ 	.byte	0x04, 0x11
        /*000e*/ 	.short	(.L_4 - .L_3)
	.align		4
.L_3:
        /*0010*/ 	.word	index@(attn_fwd)
        /*0014*/ 	.word	0x000001c0


	//----- nvinfo : EIATTR_MIN_STACK_SIZE
	.align		4
.L_4:
        /*0018*/ 	.byte	0x04, 0x12
        /*001a*/ 	.short	(.L_6 - .L_5)
	.align		4
.L_5:
        /*001c*/ 	.word	index@(attn_fwd)
        /*0020*/ 	.word	0x000001c0
.L_6:


//--------------------- .nv.info.attn_fwd         --------------------------
	.section	.nv.info.attn_fwd,"",@"SHT_CUDA_INFO"
	.sectionflags	@""
	.align	4


	//----- nvinfo : EIATTR_CUDA_API_VERSION
	.align		4
        /*0000*/ 	.byte	0x04, 0x37
        /*0002*/ 	.short	(.L_8 - .L_7)
.L_7:
        /*0004*/ 	.word	0x00000082


	//----- nvinfo : EIATTR_SW2861232_WAR
	.align		4
.L_8:
        /*0008*/ 	.byte	0x01, 0x35
	.zero		2


	//----- nvinfo : EIATTR_PARAM_CBANK
	.align		4
        /*000c*/ 	.byte	0x04, 0x0a
        /*000e*/ 	.short	(.L_10 - .L_9)
	.align		4
.L_9:
        /*0010*/ 	.word	index@(.nv.constant0.attn_fwd)
        /*0014*/ 	.short	0x0160
        /*0016*/ 	.short	0x0088


	//----- nvinfo : EIATTR_CBANK_PARAM_SIZE
	.align		4
.L_10:
        /*0018*/ 	.byte	0x03, 0x19
        /*001a*/ 	.short	0x0088


	//----- nvinfo : EIATTR_KPARAM_INFO
	.align		4
        /*001c*/ 	.byte	0x04, 0x17
        /*001e*/ 	.short	(.L_12 - .L_11)
.L_11:
        /*0020*/ 	.word	0x00000000
        /*0024*/ 	.short	0x0019
        /*0026*/ 	.short	0x0080
        /*0028*/ 	.byte	0x00, 0xf4, 0x21, 0x00


	//----- nvinfo : EIATTR_KPARAM_INFO
	.align		4
.L_12:
        /*002c*/ 	.byte	0x04, 0x17
        /*002e*/ 	.short	(.L_14 - .L_13)
.L_13:
        /*0030*/ 	.word	0x00000000
        /*0034*/ 	.short	0x0018
        /*0036*/ 	.short	0x0078
        /*0038*/ 	.byte	0x00, 0xf4, 0x21, 0x00


	//----- nvinfo : EIATTR_KPARAM_INFO
	.align		4
.L_14:
        /*003c*/ 	.byte	0x04, 0x17
        /*003e*/ 	.short	(.L_16 - .L_15)
.L_15:
        /*0040*/ 	.word	0x00000000
        /*0044*/ 	.short	0x0017
        /*0046*/ 	.short	0x0070
        /*0048*/ 	.byte	0x00, 0xf0, 0x11, 0x00


	//----- nvinfo : EIATTR_KPARAM_INFO
	.align		4
.L_16:
        /*004c*/ 	.byte	0x04, 0x17
        /*004e*/ 	.short	(.L_18 - .L_17)
.L_17:
        /*0050*/ 	.word	0x00000000
        /*0054*/ 	.short	0x0016
        /*0056*/ 	.short	0x006c
        /*0058*/ 	.byte	0x00, 0xf0, 0x11, 0x00


	//----- nvinfo : EIATTR_KPARAM_INFO
	.align		4
.L_18:
        /*005c*/ 	.byte	0x04, 0x17
        /*005e*/ 	.short	(.L_20 - .L_19)
.L_19:
        /*0060*/ 	.word	0x00000000
        /*0064*/ 	.short	0x0015
        /*0066*/ 	.short	0x0068
        /*0068*/ 	.byte	0x00, 0xf0, 0x11, 0x00


	//----- nvinfo : EIATTR_KPARAM_INFO
	.align		4
.L_20:
        /*006c*/ 	.byte	0x04, 0x17
        /*006e*/ 	.short	(.L_22 - .L_21)
.L_21:
        /*0070*/ 	.word	0x00000000
        /*0074*/ 	.short	0x0014
        /*0076*/ 	.short	0x0064
        /*0078*/ 	.byte	0x00, 0xf0, 0x11, 0x00


	//----- nvinfo : EIATTR_KPARAM_INFO
	.align		4
.L_22:
        /*007c*/ 	.byte	0x04, 0x17
        /*007e*/ 	.short	(.L_24 - .L_23)
.L_23:
        /*0080*/ 	.word	0x00000000
        /*0084*/ 	.short	0x0013
        /*0086*/ 	.short	0x0060
        /*0088*/ 	.byte	0x00, 0xf0, 0x11, 0x00


	//----- nvinfo : EIATTR_KPARAM_INFO
	.align		4
.L_24:
        /*008c*/ 	.byte	0x04, 0x17
        /*008e*/ 	.short	(.L_26 - .L_25)
.L_25:
        /*0090*/ 	.word	0x00000000
        /*0094*/ 	.short	0x0012
        /*0096*/ 	.short	0x005c
        /*0098*/ 	.byte	0x00, 0xf0, 0x11, 0x00


	//----- nvinfo : EIATTR_KPARAM_INFO
	.align		4
.L_26:
        /*009c*/ 	.byte	0x04, 0x17
        /*009e*/ 	.short	(.L_28 - .L_27)
.L_27:
        /*00a0*/ 	.word	0x00000000
        /*00a4*/ 	.short	0x0011
        /*00a6*/ 	.short	0x0058
        /*00a8*/ 	.byte	0x00, 0xf0, 0x11, 0x00


	//----- nvinfo : EIATTR_KPARAM_INFO
	.align		4
.L_28:
        /*00ac*/ 	.byte	0x04, 0x17
        /*00ae*/ 	.short	(.L_30 - .L_29)
.L_29:
        /*00b0*/ 	.word	0x00000000
        /*00b4*/ 	.short	0x0010
        /*00b6*/ 	.short	0x0054
        /*00b8*/ 	.byte	0x00, 0xf0, 0x11, 0x00


	//----- nvinfo : EIATTR_KPARAM_INFO
	.align		4
.L_30:
        /*00bc*/ 	.byte	0x04, 0x17
        /*00be*/ 	.short	(.L_32 - .L_31)
.L_31:
        /*00c0*/ 	.word	0x00000000
        /*00c4*/ 	.short	0x000f
        /*00c6*/ 	.short	0x0050
        /*00c8*/ 	.byte	0x00, 0xf0, 0x11, 0x00


	//----- nvinfo : EIATTR_KPARAM_INFO
	.align		4
.L_32:
        /*00cc*/ 	.byte	0x04, 0x17
        /*00ce*/ 	.short	(.L_34 - .L_33)
.L_33:
        /*00d0*/ 	.word	0x00000000
        /*00d4*/ 	.short	0x000e
        /*00d6*/ 	.short	0x004c
        /*00d8*/ 	.byte	0x00, 0xf0, 0x11, 0x00


	//----- nvinfo : EIATTR_KPARAM_INFO
	.align		4
.L_34:
        /*00dc*/ 	.byte	0x04, 0x17
        /*00de*/ 	.short	(.L_36 - .L_35)
.L_35:
        /*00e0*/ 	.word	0x00000000
        /*00e4*/ 	.short	0x000d
        /*00e6*/ 	.short	0x0048
        /*00e8*/ 	.byte	0x00, 0xf0, 0x11, 0x00


	//----- nvinfo : EIATTR_KPARAM_INFO
	.align		4
.L_36:
        /*00ec*/ 	.byte	0x04, 0x17
        /*00ee*/ 	.short	(.L_38 - .L_37)
.L_37:
        /*00f0*/ 	.word	0x00000000
        /*00f4*/ 	.short	0x000c
        /*00f6*/ 	.short	0x0044
        /*00f8*/ 	.byte	0x00, 0xf0, 0x11, 0x00


	//----- nvinfo : EIATTR_KPARAM_INFO
	.align		4
.L_38:
        /*00fc*/ 	.byte	0x04, 0x17
        /*00fe*/ 	.short	(.L_40 - .L_39)
.L_39:
        /*0100*/ 	.word	0x00000000
        /*0104*/ 	.short	0x000b
        /*0106*/ 	.short	0x0040
        /*0108*/ 	.byte	0x00, 0xf0, 0x11, 0x00


	//----- nvinfo : EIATTR_KPARAM_INFO
	.align		4
.L_40:
        /*010c*/ 	.byte	0x04, 0x17
        /*010e*/ 	.short	(.L_42 - .L_41)
.L_41:
        /*0110*/ 	.word	0x00000000
        /*0114*/ 	.short	0x000a
        /*0116*/ 	.short	0x003c
        /*0118*/ 	.byte	0x00, 0xf0, 0x11, 0x00


	//----- nvinfo : EIATTR_KPARAM_INFO
	.align		4
.L_42:
        /*011c*/ 	.byte	0x04, 0x17
        /*011e*/ 	.short	(.L_44 - .L_43)
.L_43:
        /*0120*/ 	.word	0x00000000
        /*0124*/ 	.short	0x0009
        /*0126*/ 	.short	0x0038
        /*0128*/ 	.byte	0x00, 0xf0, 0x11, 0x00


	//----- nvinfo : EIATTR_KPARAM_INFO
	.align		4
.L_44:
        /*012c*/ 	.byte	0x04, 0x17
        /*012e*/ 	.short	(.L_46 - .L_45)
.L_45:
        /*0130*/ 	.word	0x00000000
        /*0134*/ 	.short	0x0008
        /*0136*/ 	.short	0x0034
        /*0138*/ 	.byte	0x00, 0xf0, 0x11, 0x00


	//----- nvinfo : EIATTR_KPARAM_INFO
	.align		4
.L_46:
        /*013c*/ 	.byte	0x04, 0x17
        /*013e*/ 	.short	(.L_48 - .L_47)
.L_47:
        /*0140*/ 	.word	0x00000000
        /*0144*/ 	.short	0x0007
        /*0146*/ 	.short	0x0030
        /*0148*/ 	.byte	0x00, 0xf0, 0x11, 0x00


	//----- nvinfo : EIATTR_KPARAM_INFO
	.align		4
.L_48:
        /*014c*/ 	.byte	0x04, 0x17
        /*014e*/ 	.short	(.L_50 - .L_49)
.L_49:
        /*0150*/ 	.word	0x00000000
        /*0154*/ 	.short	0x0006
        /*0156*/ 	.short	0x002c
        /*0158*/ 	.byte	0x00, 0xf0, 0x11, 0x00


	//----- nvinfo : EIATTR_KPARAM_INFO
	.align		4
.L_50:
        /*015c*/ 	.byte	0x04, 0x17
        /*015e*/ 	.short	(.L_52 - .L_51)
.L_51:
        /*0160*/ 	.word	0x00000000
        /*0164*/ 	.short	0x0005
        /*0166*/ 	.short	0x0028
        /*0168*/ 	.byte	0x00, 0xf0, 0x11, 0x00


	//----- nvinfo : EIATTR_KPARAM_INFO
	.align		4
.L_52:
        /*016c*/ 	.byte	0x04, 0x17
        /*016e*/ 	.short	(.L_54 - .L_53)
.L_53:
        /*0170*/ 	.word	0x00000000
        /*0174*/ 	.short	0x0004
        /*0176*/ 	.short	0x0020
        /*0178*/ 	.byte	0x00, 0xf4, 0x21, 0x00


	//----- nvinfo : EIATTR_KPARAM_INFO
	.align		4
.L_54:
        /*017c*/ 	.byte	0x04, 0x17
        /*017e*/ 	.short	(.L_56 - .L_55)
.L_55:
        /*0180*/ 	.word	0x00000000
        /*0184*/ 	.short	0x0003
        /*0186*/ 	.short	0x0018
        /*0188*/ 	.byte	0x00, 0xf4, 0x21, 0x00


	//----- nvinfo : EIATTR_KPARAM_INFO
	.align		4
.L_56:
        /*018c*/ 	.byte	0x04, 0x17
        /*018e*/ 	.short	(.L_58 - .L_57)
.L_57:
        /*0190*/ 	.word	0x00000000
        /*0194*/ 	.short	0x0002
        /*0196*/ 	.short	0x0010
        /*0198*/ 	.byte	0x00, 0xf4, 0x21, 0x00


	//----- nvinfo : EIATTR_KPARAM_INFO
	.align		4
.L_58:
        /*019c*/ 	.byte	0x04, 0x17
        /*019e*/ 	.short	(.L_60 - .L_59)
.L_59:
        /*01a0*/ 	.word	0x00000000
        /*01a4*/ 	.short	0x0001
        /*01a6*/ 	.short	0x0008
        /*01a8*/ 	.byte	0x00, 0xf4, 0x21, 0x00


	//----- nvinfo : EIATTR_KPARAM_INFO
	.align		4
.L_60:
        /*01ac*/ 	.byte	0x04, 0x17
        /*01ae*/ 	.short	(.L_62 - .L_61)
.L_61:
        /*01b0*/ 	.word	0x00000000
        /*01b4*/ 	.short	0x0000
        /*01b6*/ 	.short	0x0000
        /*01b8*/ 	.byte	0x00, 0xf4, 0x21, 0x00


	//----- nvinfo : EIATTR_MAXREG_COUNT
	.align		4
.L_62:
        /*01bc*/ 	.byte	0x03, 0x1b
        /*01be*/ 	.short	0x0080


	//----- nvinfo : EIATTR_NUM_BARRIERS
	.align		4
        /*01c0*/ 	.byte	0x02, 0x4c
        /*01c2*/ 	.byte	0x01
	.zero		1


	//----- nvinfo : EIATTR_ANNOTATIONS
	.align		4
        /*01c4*/ 	.byte	0x04, 0x55
        /*01c6*/ 	.short	(.L_64 - .L_63)


	//   ....[0]....
.L_63:
        /*01c8*/ 	.word	0x00000001
        /*01cc*/ 	.byte	0xd0, 0x15, 0x00, 0x00, 0x01, 0x00, 0x00, 0x00, 0xe0, 0x15, 0x00, 0x00, 0x01, 0x00, 0x00, 0x00
        /* <DEDUP_REMOVED lines=92> */
        /*079c*/ 	.byte	0x50, 0x5a, 0x00, 0x00, 0x01, 0x00, 0x00, 0x00, 0x60, 0x5a, 0x00, 0x00


	//----- nvinfo : EIATTR_MERCURY_ISA_VERSION
	.align		4
.L_64:
        /*07a8*/ 	.byte	0x03, 0x5f
        /*07aa*/ 	.short	0x0000


	//----- nvinfo : EIATTR_COOP_GROUP_MASK_REGIDS
	.align		4
        /*07ac*/ 	.byte	0x04, 0x29
        /*07ae*/ 	.short	(.L_66 - .L_65)


	//   ....[0]....
.L_65:
        /*07b0*/ 	.word	0xffffffff


	//   ....[1]....
        /*07b4*/ 	.word	0xffffffff


	//   ....[2]....
        /*07b8*/ 	.word	0xffffffff


	//   ....[3]....
        /*07bc*/ 	.word	0xffffffff


	//   ....[4]....
        /*07c0*/ 	.word	0xffffffff


	//   ....[5]....
        /*07c4*/ 	.word	0xffffffff


	//   ....[6]....
        /*07c8*/ 	.word	0xffffffff


	//   ....[7]....
        /*07cc*/ 	.word	0xffffffff


	//----- nvinfo : EIATTR_COOP_GROUP_INSTR_OFFSETS
	.align		4
.L_66:
        /*07d0*/ 	.byte	0x04, 0x28
        /*07d2*/ 	.short	(.L_68 - .L_67)


	//   ....[0]....
.L_67:
        /*07d4*/ 	.word	0x000039b0


	//   ....[1]....
        /*07d8*/ 	.word	0x00003a50


	//   ....[2]....
        /*07dc*/ 	.word	0x00003a60


	//   ....[3]....
        /*07e0*/ 	.word	0x00003b40


	//   ....[4]....
        /*07e4*/ 	.word	0x00005650


	//   ....[5]....
        /*07e8*/ 	.word	0x00005660


	//   ....[6]....
        /*07ec*/ 	.word	0x00005860


	//   ....[7]....
        /*07f0*/ 	.word	0x00005870


	//----- nvinfo : EIATTR_EXIT_INSTR_OFFSETS
	.align		4
.L_68:
        /*07f4*/ 	.byte	0x04, 0x1c
        /*07f6*/ 	.short	(.L_70 - .L_69)


	//   ....[0]....
.L_69:
        /*07f8*/ 	.word	0x00008300


	//   ....[1]....
        /*07fc*/ 	.word	0x000083a0


	//----- nvinfo : EIATTR_REQNTID
	.align		4
.L_70:
        /*0800*/ 	.byte	0x04, 0x10
        /*0802*/ 	.short	(.L_72 - .L_71)
.L_71:
        /*0804*/ 	.word	0x00000200
        /*0808*/ 	.word	0x00000001
        /*080c*/ 	.word	0x00000001
.L_72:


//--------------------- .nv.callgraph             --------------------------
	.section	.nv.callgraph,"",@"SHT_CUDA_CALLGRAPH"
	.align	4
	.sectionentsize	8
	.align		4
        /*0000*/ 	.word	0x00000000
	.align		4
        /*0004*/ 	.word	0xffffffff
	.align		4
        /*0008*/ 	.word	0x00000000
	.align		4
        /*000c*/ 	.word	0xfffffffe
	.align		4
        /*0010*/ 	.word	0x00000000
	.align		4
        /*0014*/ 	.word	0xfffffffd
	.align		4
        /*0018*/ 	.word	0x00000000
	.align		4
        /*001c*/ 	.word	0xfffffffc


//--------------------- .nv.rel.action            --------------------------
	.section	.nv.rel.action,"",@"SHT_CUDA_RELOCINFO"
	.align	8
	.sectionentsize	8
        /*0000*/ 	.byte	0x73, 0x00, 0x00, 0x00, 0x00, 0x00, 0x00, 0x00, 0x00, 0x00, 0x00, 0x11, 0x25, 0x00, 0x05, 0x36


//--------------------- .nv.constant4             --------------------------
	.section	.nv.constant4,"a",@progbits
	.align	8
	.align		8
.nv.constant4:
        /*0000*/ 	.dword	_$_str


//--------------------- .nv.constant0.attn_fwd    --------------------------
	.section	.nv.constant0.attn_fwd,"a",@progbits
	.sectionflags	@""
	.align	4
.nv.constant0.attn_fwd:
	.zero		488


//--------------------- .text.attn_fwd            --------------------------
	.section	.text.attn_fwd,"ax",@progbits
	.sectioninfo	@"SHI_REGISTERS=128"
	.align	128
        .global         attn_fwd
        .type           attn_fwd,@function
        .size           attn_fwd,(.L_x_3 - attn_fwd)
        .other          attn_fwd,@"STO_CUDA_ENTRY STV_DEFAULT"
attn_fwd:
.text.attn_fwd:
[----:B------:R-:W-:Y:S02]  /*0000*/  IMAD.MOV.U32 R1, RZ, RZ, c[0x0][0x28] ;  /* 0x00000a00ff017624 */ /* 0x000fe400078e00ff */
[----:B------:R-:W0:Y:S01]  /*0010*/  S2R R82, SR_TID.X ;  /* 0x0000000000527919 */ /* 0x000e220000002100 */
[----:B------:R-:W-:Y:S01]  /*0020*/  MOV R19, c[0x0][0x198] ;  /* 0x0000660000137a02 */ /* 0x000fe20000000f00 */
[----:B------:R-:W-:Y:S01]  /*0030*/  ULDC.64 UR4, c[0x0][0x118] ;  /* 0x0000460000047ab9 */ /* 0x000fe20000000a00 */
[----:B------:R-:W-:Y:S01]  /*0040*/  IADD3 R1, R1, -0x1c0, RZ ;  /* 0xfffffe4001017810 */ /* 0x000fe20007ffe0ff */
[----:B------:R-:W1:Y:S04]  /*0050*/  S2R R3, SR_CTAID.X ;  /* 0x0000000000037919 */ /* 0x000e680000002500 */
[----:B------:R-:W2:Y:S01]  /*0060*/  S2R R84, SR_CTAID.Y ;  /* 0x0000000000547919 */ /* 0x000ea20000002600 */
[----:B0-----:R-:W-:Y:S02]  /*0070*/  LOP3.LUT R0, R82, 0xff, RZ, 0xc0, !PT ;  /* 0x000000ff52007812 */ /* 0x001fe400078ec0ff */
[----:B------:R-:W-:-:S03]  /*0080*/  SHF.R.U32.HI R4, RZ, 0x8, R82 ;  /* 0x00000008ff047819 */ /* 0x000fc60000011652 */
[----:B-1----:R-:W-:Y:S01]  /*0090*/  IMAD R5, R3, 0x100, R0 ;  /* 0x0000010003057824 */ /* 0x002fe200078e0200 */
[----:B------:R-:W-:Y:S01]  /*00a0*/  SGXT.U32 R4, R4, 0x1 ;  /* 0x000000010404781a */ /* 0x000fe20000000000 */
[----:B--2---:R-:W-:Y:S02]  /*00b0*/  IMAD R2, R84, c[0x0][0x190], RZ ;  /* 0x0000640054027a24 */ /* 0x004fe400078e02ff */
[----:B------:R-:W-:Y:S02]  /*00c0*/  IMAD R3, R5, c[0x0][0x194], RZ ;  /* 0x0000650005037a24 */ /* 0x000fe400078e02ff */
[----:B------:R-:W-:Y:S02]  /*00d0*/  IMAD.SHL.U32 R16, R2, 0x2, RZ ;  /* 0x0000000202107824 */ /* 0x000fe400078e00ff */
[----:B------:R-:W-:Y:S02]  /*00e0*/  IMAD.SHL.U32 R5, R3, 0x2, RZ ;  /* 0x0000000203057824 */ /* 0x000fe400078e00ff */
[----:B------:R-:W-:-:S02]  /*00f0*/  IMAD R7, R4, c[0x0][0x198], RZ ;  /* 0x0000660004077a24 */ /* 0x000fc400078e02ff */
[----:B------:R-:W-:Y:S01]  /*0100*/  IMAD.HI R14, R2, 0x2, RZ ;  /* 0x00000002020e7827 */ /* 0x000fe200078e02ff */
[----:B------:R-:W-:Y:S02]  /*0110*/  IADD3 R16, P0, P1, R5, c[0x0][0x160], R16 ;  /* 0x0000580005107a10 */ /* 0x000fe4000791e010 */
[----:B------:R-:W-:Y:S01]  /*0120*/  LEA R5, R19, R7, 0x1 ;  /* 0x0000000713057211 */ /* 0x000fe200078e08ff */
[----:B------:R-:W-:-:S04]  /*0130*/  IMAD.HI R3, R3, 0x2, RZ ;  /* 0x0000000203037827 */ /* 0x000fc800078e02ff */
[----:B------:R-:W-:Y:S01]  /*0140*/  IMAD R9, R19, 0x2, R5 ;  /* 0x0000000213097824 */ /* 0x000fe200078e0205 */
[----:B------:R-:W-:Y:S02]  /*0150*/  IADD3.X R14, R3, c[0x0][0x164], R14, P0, P1 ;  /* 0x00005900030e7a10 */ /* 0x000fe400007e240e */
[-C--:B------:R-:W-:Y:S01]  /*0160*/  LEA R2, P0, R7, R16.reuse, 0x1 ;  /* 0x0000001007027211 */ /* 0x080fe200078008ff */
[----:B------:R-:W-:Y:S01]  /*0170*/  IMAD R11, R19, 0x2, R9 ;  /* 0x00000002130b7824 */ /* 0x000fe200078e0209 */
[----:B------:R-:W-:Y:S02]  /*0180*/  LEA R4, P1, R5, R16, 0x1 ;  /* 0x0000001005047211 */ /* 0x000fe400078208ff */
[-C--:B------:R-:W-:Y:S02]  /*0190*/  LEA.HI.X.SX32 R3, R7, R14.reuse, 0x1, P0 ;  /* 0x0000000e07037211 */ /* 0x080fe400000f0eff */
[----:B------:R-:W-:Y:S02]  /*01a0*/  LEA R13, R19, R11, 0x1 ;  /* 0x0000000b130d7211 */ /* 0x000fe400078e08ff */
[----:B------:R-:W-:Y:S01]  /*01b0*/  LEA.HI.X.SX32 R5, R5, R14, 0x1, P1 ;  /* 0x0000000e05057211 */ /* 0x000fe200008f0eff */
[----:B------:R0:W2:Y:S01]  /*01c0*/  LDG.E.U16 R15, [R2.64] ;  /* 0x00000004020f7981 */ /* 0x0000a2000c1e1500 */
[----:B------:R-:W-:Y:S01]  /*01d0*/  LEA R6, P0, R9, R16, 0x1 ;  /* 0x0000001009067211 */ /* 0x000fe200078008ff */
[----:B------:R-:W-:-:S02]  /*01e0*/  IMAD R21, R19, 0x2, R13 ;  /* 0x0000000213157824 */ /* 0x000fc400078e020d */
[----:B------:R1:W3:Y:S02]  /*01f0*/  LDG.E.U16 R17, [R4.64] ;  /* 0x0000000404117981 */ /* 0x0002e4000c1e1500 */
[----:B0-----:R-:W-:Y:S01]  /*0200*/  IMAD R3, R19, 0x2, R21 ;  /* 0x0000000213037824 */ /* 0x001fe200078e0215 */
[----:B------:R-:W-:Y:S02]  /*0210*/  LEA.HI.X.SX32 R7, R9, R14, 0x1, P0 ;  /* 0x0000000e09077211 */ /* 0x000fe400000f0eff */
[-C--:B------:R-:W-:Y:S02]  /*0220*/  LEA R8, P0, R11, R16.reuse, 0x1 ;  /* 0x000000100b087211 */ /* 0x080fe400078008ff */
[----:B-1----:R-:W-:Y:S01]  /*0230*/  LEA R5, R19, R3, 0x1 ;  /* 0x0000000313057211 */ /* 0x002fe200078e08ff */
[----:B------:R0:W4:Y:S01]  /*0240*/  LDG.E.U16 R18, [R6.64] ;  /* 0x0000000406127981 */ /* 0x000122000c1e1500 */
[----:B------:R-:W-:Y:S02]  /*0250*/  LEA R10, P1, R13, R16, 0x1 ;  /* 0x000000100d0a7211 */ /* 0x000fe400078208ff */
[----:B------:R-:W-:Y:S01]  /*0260*/  LEA.HI.X.SX32 R9, R11, R14, 0x1, P0 ;  /* 0x0000000e0b097211 */ /* 0x000fe200000f0eff */
[----:B------:R-:W-:Y:S01]  /*0270*/  IMAD R25, R19, 0x2, R5 ;  /* 0x0000000213197824 */ /* 0x000fe200078e0205 */
[----:B------:R-:W-:-:S02]  /*0280*/  LEA R12, P0, R21, R16, 0x1 ;  /* 0x00000010150c7211 */ /* 0x000fc400078008ff */
[-C--:B------:R-:W-:Y:S01]  /*0290*/  LEA.HI.X.SX32 R11, R13, R14.reuse, 0x1, P1 ;  /* 0x0000000e0d0b7211 */ /* 0x080fe200008f0eff */
[----:B------:R-:W-:Y:S01]  /*02a0*/  IMAD R27, R19, 0x2, R25 ;  /* 0x00000002131b7824 */ /* 0x000fe200078e0219 */
[----:B------:R-:W-:Y:S01]  /*02b0*/  LEA.HI.X.SX32 R13, R21, R14, 0x1, P0 ;  /* 0x0000000e150d7211 */ /* 0x000fe200000f0eff */
[----:B------:R1:W5:Y:S01]  /*02c0*/  LDG.E.U16 R20, [R8.64] ;  /* 0x0000000408147981 */ /* 0x000362000c1e1500 */
[----:B------:R-:W-:-:S03]  /*02d0*/  LEA R2, P0, R3, R16, 0x1 ;  /* 0x0000001003027211 */ /* 0x000fc600078008ff */
[----:B------:R0:W2:Y:S01]  /*02e0*/  LDG.E.U16 R21, [R10.64] ;  /* 0x000000040a157981 */ /* 0x0000a2000c1e1500 */
[----:B------:R-:W-:Y:S02]  /*02f0*/  LEA.HI.X.SX32 R3, R3, R14, 0x1, P0 ;  /* 0x0000000e03037211 */ /* 0x000fe400000f0eff */
[----:B------:R-:W-:Y:S01]  /*0300*/  LEA R4, P0, R5, R16, 0x1 ;  /* 0x0000001005047211 */ /* 0x000fe200078008ff */
[----:B------:R1:W2:Y:S01]  /*0310*/  LDG.E.U16 R22, [R12.64] ;  /* 0x000000040c167981 */ /* 0x0002a2000c1e1500 */
[----:B0-----:R-:W-:-:S03]  /*0320*/  LEA R11, R19, R27, 0x1 ;  /* 0x0000001b130b7211 */ /* 0x001fc600078e08ff */
[----:B------:R0:W2:Y:S01]  /*0330*/  LDG.E.U16 R23, [R2.64] ;  /* 0x0000000402177981 */ /* 0x0000a2000c1e1500 */
[----:B------:R-:W-:Y:S01]  /*0340*/  LEA.HI.X.SX32 R5, R5, R14, 0x1, P0 ;  /* 0x0000000e05057211 */ /* 0x000fe200000f0eff */
[----:B-1----:R-:W-:Y:S01]  /*0350*/  IMAD R13, R19, 0x2, R11 ;  /* 0x00000002130d7824 */ /* 0x002fe200078e020b */
[----:B------:R-:W-:-:S03]  /*0360*/  LEA R8, P0, R27, R16, 0x1 ;  /* 0x000000101b087211 */ /* 0x000fc600078008ff */
[----:B------:R1:W2:Y:S01]  /*0370*/  LDG.E.U16 R24, [R4.64] ;  /* 0x0000000404187981 */ /* 0x0002a2000c1e1500 */
[----:B------:R-:W-:Y:S01]  /*0380*/  LEA R6, P1, R25, R16, 0x1 ;  /* 0x0000001019067211 */ /* 0x000fe200078208ff */
[----:B------:R-:W-:Y:S01]  /*0390*/  IMAD R29, R19, 0x2, R13 ;  /* 0x00000002131d7824 */ /* 0x000fe200078e020d */
[-C--:B------:R-:W-:Y:S02]  /*03a0*/  LEA.HI.X.SX32 R9, R27, R14.reuse, 0x1, P0 ;  /* 0x0000000e1b097211 */ /* 0x080fe400000f0eff */
[----:B------:R-:W-:Y:S02]  /*03b0*/  LEA.HI.X.SX32 R7, R25, R14, 0x1, P1 ;  /* 0x0000000e19077211 */ /* 0x000fe400008f0eff */
[----:B------:R-:W-:Y:S01]  /*03c0*/  LEA R10, P0, R11, R16, 0x1 ;  /* 0x000000100b0a7211 */ /* 0x000fe200078008ff */
[----:B------:R1:W2:Y:S01]  /*03d0*/  LDG.E.U16 R26, [R8.64] ;  /* 0x00000004081a7981 */ /* 0x0002a2000c1e1500 */
[----:B------:R-:W-:Y:S02]  /*03e0*/  LEA R31, R19, R29, 0x1 ;  /* 0x0000001d131f7211 */ /* 0x000fe400078e08ff */
[----:B------:R-:W-:Y:S01]  /*03f0*/  LEA.HI.X.SX32 R11, R11, R14, 0x1, P0 ;  /* 0x0000000e0b0b7211 */ /* 0x000fe200000f0eff */
[----:B------:R1:W2:Y:S01]  /*0400*/  LDG.E.U16 R25, [R6.64] ;  /* 0x0000000406197981 */ /* 0x0002a2000c1e1500 */
[----:B0-----:R-:W-:-:S02]  /*0410*/  LEA R2, P0, R13, R16, 0x1 ;  /* 0x000000100d027211 */ /* 0x001fc400078008ff */
[----:B------:R-:W-:Y:S01]  /*0420*/  LEA R12, P1, R29, R16, 0x1 ;  /* 0x000000101d0c7211 */ /* 0x000fe200078208ff */
[----:B------:R0:W2:Y:S01]  /*0430*/  LDG.E.U16 R27, [R10.64] ;  /* 0x000000040a1b7981 */ /* 0x0000a2000c1e1500 */
[----:B------:R-:W-:Y:S01]  /*0440*/  LEA.HI.X.SX32 R3, R13, R14, 0x1, P0 ;  /* 0x0000000e0d037211 */ /* 0x000fe200000f0eff */
[----:B-1----:R-:W-:Y:S01]  /*0450*/  IMAD R7, R19, 0x2, R31 ;  /* 0x0000000213077824 */ /* 0x002fe200078e021f */
[----:B------:R-:W-:-:S03]  /*0460*/  LEA R4, P0, R31, R16, 0x1 ;  /* 0x000000101f047211 */ /* 0x000fc600078008ff */
[----:B------:R1:W2:Y:S01]  /*0470*/  LDG.E.U16 R28, [R2.64] ;  /* 0x00000004021c7981 */ /* 0x0002a2000c1e1500 */
[----:B------:R-:W-:Y:S01]  /*0480*/  IMAD R9, R19, 0x2, R7 ;  /* 0x0000000213097824 */ /* 0x000fe200078e0207 */
[----:B------:R-:W-:Y:S02]  /*0490*/  LEA.HI.X.SX32 R5, R31, R14, 0x1, P0 ;  /* 0x0000000e1f057211 */ /* 0x000fe400000f0eff */
[----:B------:R-:W-:Y:S02]  /*04a0*/  LEA R6, P0, R7, R16, 0x1 ;  /* 0x0000001007067211 */ /* 0x000fe400078008ff */
[----:B------:R-:W-:Y:S01]  /*04b0*/  LEA R33, R19, R9, 0x1 ;  /* 0x0000000913217211 */ /* 0x000fe200078e08ff */
[----:B------:R0:W2:Y:S01]  /*04c0*/  LDG.E.U16 R30, [R4.64] ;  /* 0x00000004041e7981 */ /* 0x0000a2000c1e1500 */
[-C--:B------:R-:W-:Y:S02]  /*04d0*/  LEA.HI.X.SX32 R13, R29, R14.reuse, 0x1, P1 ;  /* 0x0000000e1d0d7211 */ /* 0x080fe400008f0eff */
[----:B------:R-:W-:Y:S01]  /*04e0*/  LEA.HI.X.SX32 R7, R7, R14, 0x1, P0 ;  /* 0x0000000e07077211 */ /* 0x000fe200000f0eff */
[----:B------:R-:W-:Y:S01]  /*04f0*/  IMAD R35, R19, 0x2, R33 ;  /* 0x0000000213237824 */ /* 0x000fe200078e0221 */
[C---:B------:R-:W-:Y:S01]  /*0500*/  LEA R8, P0, R9.reuse, R16, 0x1 ;  /* 0x0000001009087211 */ /* 0x040fe200078008ff */
[----:B------:R0:W2:Y:S03]  /*0510*/  LDG.E.U16 R29, [R12.64] ;  /* 0x000000040c1d7981 */ /* 0x0000a6000c1e1500 */
[----:B------:R-:W-:Y:S01]  /*0520*/  LEA.HI.X.SX32 R9, R9, R14, 0x1, P0 ;  /* 0x0000000e09097211 */ /* 0x000fe200000f0eff */
[----:B------:R0:W2:Y:S01]  /*0530*/  LDG.E.U16 R31, [R6.64] ;  /* 0x00000004061f7981 */ /* 0x0000a2000c1e1500 */
[----:B-1----:R-:W-:-:S02]  /*0540*/  LEA R2, P0, R35, R16, 0x1 ;  /* 0x0000001023027211 */ /* 0x002fc400078008ff */
[----:B0-----:R-:W-:Y:S01]  /*0550*/  LEA R10, P1, R33, R16, 0x1 ;  /* 0x00000010210a7211 */ /* 0x001fe200078208ff */
[----:B------:R0:W2:Y:S01]  /*0560*/  LDG.E.U16 R32, [R8.64] ;  /* 0x0000000408207981 */ /* 0x0000a2000c1e1500 */
[----:B------:R-:W-:Y:S01]  /*0570*/  IMAD R13, R19, 0x2, R35 ;  /* 0x00000002130d7824 */ /* 0x000fe200078e0223 */
[----:B------:R-:W-:-:S04]  /*0580*/  LEA.HI.X.SX32 R3, R35, R14, 0x1, P0 ;  /* 0x0000000e23037211 */ /* 0x000fc800000f0eff */
[----:B------:R-:W-:Y:S01]  /*0590*/  LEA R4, P0, R13, R16, 0x1 ;  /* 0x000000100d047211 */ /* 0x000fe200078008ff */
[----:B------:R1:W2:Y:S01]  /*05a0*/  LDG.E.U16 R34, [R2.64] ;  /* 0x0000000402227981 */ /* 0x0002a2000c1e1500 */
[----:B------:R-:W-:Y:S02]  /*05b0*/  LEA R35, R19, R13, 0x1 ;  /* 0x0000000d13237211 */ /* 0x000fe400078e08ff */
[----:B------:R-:W-:-:S03]  /*05c0*/  LEA.HI.X.SX32 R5, R13, R14, 0x1, P0 ;  /* 0x0000000e0d057211 */ /* 0x000fc600000f0eff */
[----:B------:R-:W-:-:S04]  /*05d0*/  IMAD R13, R19, 0x2, R35 ;  /* 0x00000002130d7824 */ /* 0x000fc800078e0223 */
[----:B------:R-:W-:Y:S01]  /*05e0*/  IMAD R37, R19, 0x2, R13 ;  /* 0x0000000213257824 */ /* 0x000fe200078e020d */
[----:B------:R-:W-:-:S04]  /*05f0*/  LEA.HI.X.SX32 R11, R33, R14, 0x1, P1 ;  /* 0x0000000e210b7211 */ /* 0x000fc800008f0eff */
[C---:B------:R-:W-:Y:S01]  /*0600*/  LEA R39, R19.reuse, R37, 0x1 ;  /* 0x0000002513277211 */ /* 0x040fe200078e08ff */
[----:B------:R0:W2:Y:S04]  /*0610*/  LDG.E.U16 R33, [R10.64] ;  /* 0x000000040a217981 */ /* 0x0000a8000c1e1500 */
[----:B0-----:R-:W-:-:S04]  /*0620*/  IMAD R11, R19, 0x2, R39 ;  /* 0x00000002130b7824 */ /* 0x001fc800078e0227 */
[----:B------:R-:W-:Y:S01]  /*0630*/  IMAD R41, R19, 0x2, R11 ;  /* 0x0000000213297824 */ /* 0x000fe200078e020b */
[----:B------:R-:W-:-:S04]  /*0640*/  LEA R6, P0, R35, R16, 0x1 ;  /* 0x0000001023067211 */ /* 0x000fc800078008ff */
[----:B------:R-:W-:Y:S02]  /*0650*/  LEA R43, R19, R41, 0x1 ;  /* 0x00000029132b7211 */ /* 0x000fe400078e08ff */
[----:B------:R-:W-:-:S03]  /*0660*/  LEA R12, P1, R13, R16, 0x1 ;  /* 0x000000100d0c7211 */ /* 0x000fc600078208ff */
[----:B------:R-:W-:Y:S01]  /*0670*/  IMAD R45, R19, 0x2, R43 ;  /* 0x00000002132d7824 */ /* 0x000fe200078e022b */
[-C--:B------:R-:W-:Y:S02]  /*0680*/  LEA.HI.X.SX32 R7, R35, R14.reuse, 0x1, P0 ;  /* 0x0000000e23077211 */ /* 0x080fe400000f0eff */
[----:B------:R-:W-:Y:S01]  /*0690*/  LEA.HI.X.SX32 R13, R13, R14, 0x1, P1 ;  /* 0x0000000e0d0d7211 */ /* 0x000fe200008f0eff */
[----:B------:R-:W-:Y:S01]  /*06a0*/  IMAD R47, R19, 0x2, R45 ;  /* 0x00000002132f7824 */ /* 0x000fe200078e022d */
[C---:B------:R-:W-:Y:S01]  /*06b0*/  LEA R8, P0, R37.reuse, R16, 0x1 ;  /* 0x0000001025087211 */ /* 0x040fe200078008ff */
[----:B------:R0:W3:Y:S03]  /*06c0*/  LDG.E.U16 R35, [R4.64] ;  /* 0x0000000404237981 */ /* 0x0000e6000c1e1500 */
[----:B------:R-:W-:Y:S01]  /*06d0*/  LEA.HI.X.SX32 R9, R37, R14, 0x1, P0 ;  /* 0x0000000e25097211 */ /* 0x000fe200000f0eff */
[----:B------:R0:W3:Y:S04]  /*06e0*/  LDG.E.U16 R36, [R6.64] ;  /* 0x0000000406247981 */ /* 0x0000e8000c1e1500 */
[----:B------:R0:W3:Y:S01]  /*06f0*/  LDG.E.U16 R37, [R12.64] ;  /* 0x000000040c257981 */ /* 0x0000e2000c1e1500 */
[----:B-1----:R-:W-:-:S02]  /*0700*/  LEA R2, P0, R39, R16, 0x1 ;  /* 0x0000001027027211 */ /* 0x002fc400078008ff */
[----:B------:R-:W-:Y:S01]  /*0710*/  LEA R10, P1, R41, R16, 0x1 ;  /* 0x00000010290a7211 */ /* 0x000fe200078208ff */
[----:B------:R1:W4:Y:S01]  /*0720*/  LDG.E.U16 R38, [R8.64] ;  /* 0x0000000408267981 */ /* 0x000322000c1e1500 */
[----:B0-----:R-:W-:-:S05]  /*0730*/  LEA R13, R19, R47, 0x1 ;  /* 0x0000002f130d7211 */ /* 0x001fca00078e08ff */
[----:B------:R-:W-:Y:S01]  /*0740*/  IMAD R49, R19, 0x2, R13 ;  /* 0x0000000213317824 */ /* 0x000fe200078e020d */
[----:B------:R-:W-:-:S03]  /*0750*/  LEA.HI.X.SX32 R3, R39, R14, 0x1, P0 ;  /* 0x0000000e27037211 */ /* 0x000fc600000f0eff */
[----:B------:R-:W-:Y:S01]  /*0760*/  IMAD R51, R19, 0x2, R49 ;  /* 0x0000000213337824 */ /* 0x000fe200078e0231 */
[----:B------:R-:W-:Y:S01]  /*0770*/  LEA R4, P0, R11, R16, 0x1 ;  /* 0x000000100b047211 */ /* 0x000fe200078008ff */
[----:B------:R0:W4:Y:S03]  /*0780*/  LDG.E.U16 R39, [R2.64] ;  /* 0x0000000402277981 */ /* 0x000126000c1e1500 */
[----:B------:R-:W-:Y:S02]  /*0790*/  LEA R53, R19, R51, 0x1 ;  /* 0x0000003313357211 */ /* 0x000fe400078e08ff */
[-C--:B------:R-:W-:Y:S02]  /*07a0*/  LEA.HI.X.SX32 R5, R11, R14.reuse, 0x1, P0 ;  /* 0x0000000e0b057211 */ /* 0x080fe400000f0eff */
[----:B------:R-:W-:Y:S01]  /*07b0*/  LEA.HI.X.SX32 R11, R41, R14, 0x1, P1 ;  /* 0x0000000e290b7211 */ /* 0x000fe200008f0eff */
[----:B------:R-:W-:Y:S01]  /*07c0*/  IMAD R55, R19, 0x2, R53 ;  /* 0x0000000213377824 */ /* 0x000fe200078e0235 */
[----:B------:R-:W-:Y:S01]  /*07d0*/  LEA R6, P0, R43, R16, 0x1 ;  /* 0x000000102b067211 */ /* 0x000fe200078008ff */
[----:B------:R0:W4:Y:S04]  /*07e0*/  LDG.E.U16 R40, [R4.64] ;  /* 0x0000000404287981 */ /* 0x000128000c1e1500 */
[----:B------:R0:W4:Y:S02]  /*07f0*/  LDG.E.U16 R41, [R10.64] ;  /* 0x000000040a297981 */ /* 0x000124000c1e1500 */
[----:B0-----:R-:W-:-:S05]  /*0800*/  IMAD R11, R19, 0x2, R55 ;  /* 0x00000002130b7824 */ /* 0x001fca00078e0237 */
[----:B------:R-:W-:-:S05]  /*0810*/  LEA R57, R19, R11, 0x1 ;  /* 0x0000000b13397211 */ /* 0x000fca00078e08ff */
[----:B------:R-:W-:-:S04]  /*0820*/  IMAD R59, R19, 0x2, R57 ;  /* 0x00000002133b7824 */ /* 0x000fc800078e0239 */
[----:B------:R-:W-:-:S05]  /*0830*/  IMAD R61, R19, 0x2, R59 ;  /* 0x00000002133d7824 */ /* 0x000fca00078e023b */
[----:B------:R-:W-:Y:S02]  /*0840*/  LEA R63, R19, R61, 0x1 ;  /* 0x0000003d133f7211 */ /* 0x000fe400078e08ff */
[----:B------:R-:W-:-:S03]  /*0850*/  LEA.HI.X.SX32 R7, R43, R14, 0x1, P0 ;  /* 0x0000000e2b077211 */ /* 0x000fc600000f0eff */
[----:B------:R-:W-:Y:S01]  /*0860*/  IMAD R65, R19, 0x2, R63 ;  /* 0x0000000213417824 */ /* 0x000fe200078e023f */
[----:B-1----:R-:W-:Y:S01]  /*0870*/  LEA R8, P0, R45, R16, 0x1 ;  /* 0x000000102d087211 */ /* 0x002fe200078008ff */
[----:B------:R0:W5:Y:S02]  /*0880*/  LDG.E.U16 R42, [R6.64] ;  /* 0x00000004062a7981 */ /* 0x000164000c1e1500 */
[----:B------:R-:W-:Y:S01]  /*0890*/  IMAD R67, R19, 0x2, R65 ;  /* 0x0000000213437824 */ /* 0x000fe200078e0241 */
[----:B------:R-:W-:Y:S02]  /*08a0*/  LEA.HI.X.SX32 R9, R45, R14, 0x1, P0 ;  /* 0x0000000e2d097211 */ /* 0x000fe400000f0eff */
[----:B------:R-:W-:Y:S02]  /*08b0*/  LEA R2, P0, R47, R16, 0x1 ;  /* 0x000000102f027211 */ /* 0x000fe400078008ff */
[----:B------:R-:W-:Y:S01]  /*08c0*/  LEA R69, R19, R67, 0x1 ;  /* 0x0000004313457211 */ /* 0x000fe200078e08ff */
[----:B------:R1:W5:Y:S01]  /*08d0*/  LDG.E.U16 R43, [R8.64] ;  /* 0x00000004082b7981 */ /* 0x000362000c1e1500 */
[----:B------:R-:W-:-:S02]  /*08e0*/  LEA.HI.X.SX32 R3, R47, R14, 0x1, P0 ;  /* 0x0000000e2f037211 */ /* 0x000fc400000f0eff */
[-C--:B------:R-:W-:Y:S01]  /*08f0*/  LEA R4, P0, R49, R16.reuse, 0x1 ;  /* 0x0000001031047211 */ /* 0x080fe200078008ff */
[----:B------:R-:W-:Y:S01]  /*0900*/  IMAD R71, R19, 0x2, R69 ;  /* 0x0000000213477824 */ /* 0x000fe200078e0245 */
[----:B------:R-:W-:Y:S01]  /*0910*/  LEA R12, P1, R13, R16, 0x1 ;  /* 0x000000100d0c7211 */ /* 0x000fe200078208ff */
[----:B------:R1:W5:Y:S01]  /*0920*/  LDG.E.U16 R44, [R2.64] ;  /* 0x00000004022c7981 */ /* 0x000362000c1e1500 */
[----:B------:R-:W-:Y:S01]  /*0930*/  LEA.HI.X.SX32 R5, R49, R14, 0x1, P0 ;  /* 0x0000000e31057211 */ /* 0x000fe200000f0eff */
[----:B------:R-:W-:Y:S01]  /*0940*/  IMAD R73, R19, 0x2, R71 ;  /* 0x0000000213497824 */ /* 0x000fe200078e0247 */
[----:B0-----:R-:W-:Y:S02]  /*0950*/  LEA R6, P0, R51, R16, 0x1 ;  /* 0x0000001033067211 */ /* 0x001fe400078008ff */
[-C--:B------:R-:W-:Y:S01]  /*0960*/  LEA.HI.X.SX32 R13, R13, R14.reuse, 0x1, P1 ;  /* 0x0000000e0d0d7211 */ /* 0x080fe200008f0eff */
[----:B------:R0:W5:Y:S01]  /*0970*/  LDG.E.U16 R46, [R4.64] ;  /* 0x00000004042e7981 */ /* 0x000162000c1e1500 */
[----:B------:R-:W-:-:S02]  /*0980*/  LEA.HI.X.SX32 R7, R51, R14, 0x1, P0 ;  /* 0x0000000e33077211 */ /* 0x000fc400000f0eff */
[----:B------:R-:W-:Y:S01]  /*0990*/  LEA R75, R19, R73, 0x1 ;  /* 0x00000049134b7211 */ /* 0x000fe200078e08ff */
[----:B------:R0:W5:Y:S01]  /*09a0*/  LDG.E.U16 R45, [R12.64] ;  /* 0x000000040c2d7981 */ /* 0x000162000c1e1500 */
[----:B-1----:R-:W-:-:S03]  /*09b0*/  LEA R8, P0, R53, R16, 0x1 ;  /* 0x0000001035087211 */ /* 0x002fc600078008ff */
[----:B------:R-:W-:Y:S01]  /*09c0*/  IMAD R77, R19, 0x2, R75 ;  /* 0x00000002134d7824 */ /* 0x000fe200078e024b */
[----:B------:R-:W-:Y:S01]  /*09d0*/  LEA.HI.X.SX32 R9, R53, R14, 0x1, P0 ;  /* 0x0000000e35097211 */ /* 0x000fe200000f0eff */
[----:B------:R1:W5:Y:S01]  /*09e0*/  LDG.E.U16 R47, [R6.64] ;  /* 0x00000004062f7981 */ /* 0x000362000c1e1500 */
[-C--:B------:R-:W-:Y:S01]  /*09f0*/  LEA R10, P0, R11, R16.reuse, 0x1 ;  /* 0x000000100b0a7211 */ /* 0x080fe200078008ff */
[----:B------:R-:W-:Y:S01]  /*0a00*/  IMAD R79, R19, 0x2, R77 ;  /* 0x00000002134f7824 */ /* 0x000fe200078e024d */
[----:B------:R-:W-:Y:S01]  /*0a10*/  LEA R2, P1, R55, R16, 0x1 ;  /* 0x0000001037027211 */ /* 0x000fe200078208ff */
[----:B------:R1:W5:Y:S01]  /*0a20*/  LDG.E.U16 R48, [R8.64] ;  /* 0x0000000408307981 */ /* 0x000362000c1e1500 */
[----:B------:R-:W-:Y:S02]  /*0a30*/  LEA.HI.X.SX32 R11, R11, R14, 0x1, P0 ;  /* 0x0000000e0b0b7211 */ /* 0x000fe400000f0eff */
[----:B0-----:R-:W-:Y:S02]  /*0a40*/  LEA R4, P0, R57, R16, 0x1 ;  /* 0x0000001039047211 */ /* 0x001fe400078008ff */
[----:B------:R-:W-:Y:S01]  /*0a50*/  LEA.HI.X.SX32 R3, R55, R14, 0x1, P1 ;  /* 0x0000000e37037211 */ /* 0x000fe200008f0eff */
[----:B------:R0:W5:Y:S01]  /*0a60*/  LDG.E.U16 R50, [R10.64] ;  /* 0x000000040a327981 */ /* 0x000162000c1e1500 */
[----:B------:R-:W-:-:S02]  /*0a70*/  LEA R12, P1, R61, R16, 0x1 ;  /* 0x000000103d0c7211 */ /* 0x000fc400078208ff */
[----:B------:R-:W-:Y:S01]  /*0a80*/  LEA R81, R19, R79, 0x1 ;  /* 0x0000004f13517211 */ /* 0x000fe200078e08ff */
[----:B------:R0:W5:Y:S01]  /*0a90*/  LDG.E.U16 R49, [R2.64] ;  /* 0x0000000402317981 */ /* 0x000162000c1e1500 */
[----:B------:R-:W-:Y:S02]  /*0aa0*/  LEA.HI.X.SX32 R5, R57, R14, 0x1, P0 ;  /* 0x0000000e39057211 */ /* 0x000fe400000f0eff */
[----:B-1----:R-:W-:Y:S02]  /*0ab0*/  LEA R6, P0, R59, R16, 0x1 ;  /* 0x000000103b067211 */ /* 0x002fe400078008ff */
[-C--:B------:R-:W-:Y:S01]  /*0ac0*/  LEA.HI.X.SX32 R13, R61, R14.reuse, 0x1, P1 ;  /* 0x0000000e3d0d7211 */ /* 0x080fe200008f0eff */
[----:B------:R-:W-:Y:S01]  /*0ad0*/  IMAD R61, R19, 0x2, R81 ;  /* 0x00000002133d7824 */ /* 0x000fe200078e0251 */
[----:B------:R-:W-:Y:S01]  /*0ae0*/  LEA.HI.X.SX32 R7, R59, R14, 0x1, P0 ;  /* 0x0000000e3b077211 */ /* 0x000fe200000f0eff */
[----:B------:R1:W5:Y:S01]  /*0af0*/  LDG.E.U16 R51, [R4.64] ;  /* 0x0000000404337981 */ /* 0x000362000c1e1500 */
[-C--:B------:R-:W-:Y:S01]  /*0b00*/  LEA R8, P0, R63, R16.reuse, 0x1 ;  /* 0x000000103f087211 */ /* 0x080fe200078008ff */
[----:B------:R-:W-:Y:S01]  /*0b10*/  IMAD R83, R19, 0x2, R61 ;  /* 0x0000000213537824 */ /* 0x000fe200078e023d */
[----:B0-----:R-:W-:Y:S01]  /*0b20*/  LEA R2, P1, R69, R16, 0x1 ;  /* 0x0000001045027211 */ /* 0x001fe200078208ff */
[----:B------:R0:W5:Y:S01]  /*0b30*/  LDG.E.U16 R52, [R6.64] ;  /* 0x0000000406347981 */ /* 0x000162000c1e1500 */
[----:B------:R-:W-:-:S02]  /*0b40*/  LEA.HI.X.SX32 R9, R63, R14, 0x1, P0 ;  /* 0x0000000e3f097211 */ /* 0x000fc400000f0eff */
[----:B------:R-:W-:Y:S01]  /*0b50*/  LEA R54, P0, R65, R16, 0x1 ;  /* 0x0000001041367211 */ /* 0x000fe200078008ff */
[----:B------:R0:W5:Y:S01]  /*0b60*/  LDG.E.U16 R53, [R12.64] ;  /* 0x000000040c357981 */ /* 0x000162000c1e1500 */
[-C--:B------:R-:W-:Y:S02]  /*0b70*/  LEA.HI.X.SX32 R3, R69, R14.reuse, 0x1, P1 ;  /* 0x0000000e45037211 */ /* 0x080fe400008f0eff */
[----:B------:R-:W-:Y:S01]  /*0b80*/  LEA R69, R19, R83, 0x1 ;  /* 0x0000005313457211 */ /* 0x000fe200078e08ff */
[----:B------:R0:W5:Y:S01]  /*0b90*/  LDG.E.U16 R56, [R8.64] ;  /* 0x0000000408387981 */ /* 0x000162000c1e1500 */
[----:B------:R-:W-:Y:S02]  /*0ba0*/  LEA.HI.X.SX32 R55, R65, R14, 0x1, P0 ;  /* 0x0000000e41377211 */ /* 0x000fe400000f0eff */
[----:B-1----:R-:W-:Y:S01]  /*0bb0*/  LEA R4, P0, R67, R16, 0x1 ;  /* 0x0000001043047211 */ /* 0x002fe200078008ff */
[----:B------:R-:W-:Y:S01]  /*0bc0*/  IMAD R85, R19, 0x2, R69 ;  /* 0x0000000213557824 */ /* 0x000fe200078e0245 */
[----:B------:R1:W5:Y:S02]  /*0bd0*/  LDG.E.U16 R59, [R2.64] ;  /* 0x00000004023b7981 */ /* 0x000364000c1e1500 */
[----:B------:R-:W-:Y:S01]  /*0be0*/  LEA.HI.X.SX32 R5, R67, R14, 0x1, P0 ;  /* 0x0000000e43057211 */ /* 0x000fe200000f0eff */
[----:B------:R-:W-:Y:S01]  /*0bf0*/  IMAD R63, R19, 0x2, R85 ;  /* 0x00000002133f7824 */ /* 0x000fe200078e0255 */
[C---:B------:R-:W-:Y:S01]  /*0c00*/  LEA R10, P0, R71.reuse, R16, 0x1 ;  /* 0x00000010470a7211 */ /* 0x040fe200078008ff */
[----:B------:R1:W5:Y:S03]  /*0c10*/  LDG.E.U16 R57, [R54.64] ;  /* 0x0000000436397981 */ /* 0x000366000c1e1500 */
[----:B------:R-:W-:Y:S01]  /*0c20*/  LEA.HI.X.SX32 R11, R71, R14, 0x1, P0 ;  /* 0x0000000e470b7211 */ /* 0x000fe200000f0eff */
[----:B------:R1:W5:Y:S01]  /*0c30*/  LDG.E.U16 R58, [R4.64] ;  /* 0x00000004043a7981 */ /* 0x000362000c1e1500 */
[----:B0-----:R-:W-:-:S02]  /*0c40*/  LEA R6, P0, R73, R16, 0x1 ;  /* 0x0000001049067211 */ /* 0x001fc400078008ff */
[----:B------:R-:W-:Y:S01]  /*0c50*/  LEA R71, R19, R63, 0x1 ;  /* 0x0000003f13477211 */ /* 0x000fe200078e08ff */
[----:B------:R0:W5:Y:S01]  /*0c60*/  LDG.E.U16 R60, [R10.64] ;  /* 0x000000040a3c7981 */ /* 0x000162000c1e1500 */
[----:B------:R-:W-:Y:S02]  /*0c70*/  LEA.HI.X.SX32 R7, R73, R14, 0x1, P0 ;  /* 0x0000000e49077211 */ /* 0x000fe400000f0eff */
[-C--:B------:R-:W-:Y:S01]  /*0c80*/  LEA R8, P0, R75, R16.reuse, 0x1 ;  /* 0x000000104b087211 */ /* 0x080fe200078008ff */
[----:B------:R-:W-:Y:S01]  /*0c90*/  IMAD R73, R19, 0x2, R71 ;  /* 0x0000000213497824 */ /* 0x000fe200078e0247 */
[----:B-1----:R-:W-:Y:S01]  /*0ca0*/  LEA R4, P1, R77, R16, 0x1 ;  /* 0x000000104d047211 */ /* 0x002fe200078208ff */
[----:B------:R1:W5:Y:S01]  /*0cb0*/  LDG.E.U16 R62, [R6.64] ;  /* 0x00000004063e7981 */ /* 0x000362000c1e1500 */
[-C--:B------:R-:W-:Y:S01]  /*0cc0*/  LEA.HI.X.SX32 R9, R75, R14.reuse, 0x1, P0 ;  /* 0x0000000e4b097211 */ /* 0x080fe200000f0eff */
[----:B------:R-:W-:Y:S01]  /*0cd0*/  IMAD R75, R19, 0x2, R73 ;  /* 0x00000002134b7824 */ /* 0x000fe200078e0249 */
[----:B------:R-:W-:-:S02]  /*0ce0*/  LEA.HI.X.SX32 R5, R77, R14, 0x1, P1 ;  /* 0x0000000e4d057211 */ /* 0x000fc400008f0eff */
[----:B------:R-:W-:Y:S01]  /*0cf0*/  LEA R12, P0, R79, R16, 0x1 ;  /* 0x000000104f0c7211 */ /* 0x000fe200078008ff */
[----:B------:R1:W5:Y:S01]  /*0d00*/  LDG.E.U16 R64, [R8.64] ;  /* 0x0000000408407981 */ /* 0x000362000c1e1500 */
[----:B------:R-:W-:Y:S02]  /*0d10*/  LEA R67, R19, R75, 0x1 ;  /* 0x0000004b13437211 */ /* 0x000fe400078e08ff */
[----:B------:R-:W-:Y:S01]  /*0d20*/  LEA.HI.X.SX32 R13, R79, R14, 0x1, P0 ;  /* 0x0000000e4f0d7211 */ /* 0x000fe200000f0eff */
[----:B------:R1:W5:Y:S02]  /*0d30*/  LDG.E.U16 R65, [R4.64] ;  /* 0x0000000404417981 */ /* 0x000364000c1e1500 */
[----:B------:R-:W-:Y:S01]  /*0d40*/  IMAD R77, R19, 0x2, R67 ;  /* 0x00000002134d7824 */ /* 0x000fe200078e0243 */
[----:B0-----:R-:W-:Y:S01]  /*0d50*/  LEA R10, P0, R81, R16, 0x1 ;  /* 0x00000010510a7211 */ /* 0x001fe200078008ff */
[----:B------:R0:W5:Y:S02]  /*0d60*/  LDG.E.U16 R66, [R12.64] ;  /* 0x000000040c427981 */ /* 0x000164000c1e1500 */
[----:B------:R-:W-:Y:S01]  /*0d70*/  IMAD R79, R19, 0x2, R77 ;  /* 0x00000002134f7824 */ /* 0x000fe200078e024d */
[----:B------:R-:W-:-:S02]  /*0d80*/  LEA.HI.X.SX32 R11, R81, R14, 0x1, P0 ;  /* 0x0000000e510b7211 */ /* 0x000fc400000f0eff */
[-C--:B------:R-:W-:Y:S02]  /*0d90*/  LEA R54, P0, R83, R16.reuse, 0x1 ;  /* 0x0000001053367211 */ /* 0x080fe400078008ff */
[----:B------:R-:W-:Y:S01]  /*0da0*/  LEA R81, R19, R79, 0x1 ;  /* 0x0000004f13517211 */ /* 0x000fe200078e08ff */
[----:B------:R0:W5:Y:S01]  /*0db0*/  LDG.E.U16 R68, [R10.64] ;  /* 0x000000040a447981 */ /* 0x000162000c1e1500 */
[----:B------:R-:W-:Y:S02]  /*0dc0*/  LEA R2, P1, R71, R16, 0x1 ;  /* 0x0000001047027211 */ /* 0x000fe400078208ff */
[-C--:B------:R-:W-:Y:S01]  /*0dd0*/  LEA.HI.X.SX32 R55, R83, R14.reuse, 0x1, P0 ;  /* 0x0000000e53377211 */ /* 0x080fe200000f0eff */
[----:B------:R-:W-:Y:S01]  /*0de0*/  IMAD R83, R19, 0x2, R81 ;  /* 0x0000000213537824 */ /* 0x000fe200078e0251 */
[----:B------:R-:W-:Y:S02]  /*0df0*/  LEA.HI.X.SX32 R3, R71, R14, 0x1, P1 ;  /* 0x0000000e47037211 */ /* 0x000fe400008f0eff */
[----:B-1----:R-:W-:Y:S01]  /*0e00*/  LEA R4, P0, R77, R16, 0x1 ;  /* 0x000000104d047211 */ /* 0x002fe200078008ff */
[----:B------:R-:W-:Y:S01]  /*0e10*/  IMAD R71, R19, 0x2, R83 ;  /* 0x0000000213477824 */ /* 0x000fe200078e0253 */
[----:B------:R1:W5:Y:S02]  /*0e20*/  LDG.E.U16 R70, [R54.64] ;  /* 0x0000000436467981 */ /* 0x000364000c1e1500 */
[----:B------:R-:W-:-:S02]  /*0e30*/  LEA.HI.X.SX32 R5, R77, R14, 0x1, P0 ;  /* 0x0000000e4d057211 */ /* 0x000fc400000f0eff */
[-C--:B------:R-:W-:Y:S01]  /*0e40*/  LEA R6, P1, R71, R16.reuse, 0x1 ;  /* 0x0000001047067211 */ /* 0x080fe200078208ff */
[----:B------:R1:W5:Y:S01]  /*0e50*/  LDG.E.U16 R74, [R2.64] ;  /* 0x00000004024a7981 */ /* 0x000362000c1e1500 */
[----:B------:R-:W-:Y:S02]  /*0e60*/  LEA R8, P0, R69, R16, 0x1 ;  /* 0x0000001045087211 */ /* 0x000fe400078008ff */
[-C--:B------:R-:W-:Y:S01]  /*0e70*/  LEA.HI.X.SX32 R7, R71, R14.reuse, 0x1, P1 ;  /* 0x0000000e47077211 */ /* 0x080fe200008f0eff */
[----:B------:R1:W5:Y:S01]  /*0e80*/  LDG.E.U16 R76, [R4.64] ;  /* 0x00000004044c7981 */ /* 0x000362000c1e1500 */
[----:B------:R-:W-:Y:S02]  /*0e90*/  LEA.HI.X.SX32 R9, R69, R14, 0x1, P0 ;  /* 0x0000000e45097211 */ /* 0x000fe400000f0eff */
[-C--:B0-----:R-:W-:Y:S01]  /*0ea0*/  LEA R10, P1, R73, R16.reuse, 0x1 ;  /* 0x00000010490a7211 */ /* 0x081fe200078208ff */
[----:B------:R0:W5:Y:S01]  /*0eb0*/  LDG.E.U16 R78, [R6.64] ;  /* 0x00000004064e7981 */ /* 0x000162000c1e1500 */
[----:B------:R-:W-:-:S02]  /*0ec0*/  LEA R12, P0, R79, R16, 0x1 ;  /* 0x000000104f0c7211 */ /* 0x000fc400078008ff */
[----:B------:R-:W-:Y:S01]  /*0ed0*/  LEA R71, R19, R71, 0x1 ;  /* 0x0000004713477211 */ /* 0x000fe200078e08ff */
[----:B------:R0:W5:Y:S01]  /*0ee0*/  LDG.E.U16 R69, [R8.64] ;  /* 0x0000000408457981 */ /* 0x000162000c1e1500 */
[-C--:B------:R-:W-:Y:S02]  /*0ef0*/  LEA.HI.X.SX32 R11, R73, R14.reuse, 0x1, P1 ;  /* 0x0000000e490b7211 */ /* 0x080fe400008f0eff */
[----:B------:R-:W-:Y:S02]  /*0f00*/  LEA.HI.X.SX32 R13, R79, R14, 0x1, P0 ;  /* 0x0000000e4f0d7211 */ /* 0x000fe400000f0eff */
[-C--:B-1----:R-:W-:Y:S01]  /*0f10*/  LEA R2, P1, R71, R16.reuse, 0x1 ;  /* 0x0000001047027211 */ /* 0x082fe200078208ff */
[----:B------:R1:W5:Y:S01]  /*0f20*/  LDG.E.U16 R73, [R10.64] ;  /* 0x000000040a497981 */ /* 0x000362000c1e1500 */
[----:B------:R-:W-:Y:S02]  /*0f30*/  LEA R4, P0, R85, R16, 0x1 ;  /* 0x0000001055047211 */ /* 0x000fe400078008ff */
[-C--:B------:R-:W-:Y:S01]  /*0f40*/  LEA.HI.X.SX32 R3, R71, R14.reuse, 0x1, P1 ;  /* 0x0000000e47037211 */ /* 0x080fe200008f0eff */
[----:B------:R-:W-:Y:S01]  /*0f50*/  IMAD R71, R19, 0x2, R71 ;  /* 0x0000000213477824 */ /* 0x000fe200078e0247 */
[----:B------:R-:W-:Y:S01]  /*0f60*/  LEA.HI.X.SX32 R5, R85, R14, 0x1, P0 ;  /* 0x0000000e55057211 */ /* 0x000fe200000f0eff */
[----:B------:R1:W5:Y:S01]  /*0f70*/  LDG.E.U16 R77, [R12.64] ;  /* 0x000000040c4d7981 */ /* 0x000362000c1e1500 */
[----:B0-----:R-:W-:-:S02]  /*0f80*/  LEA R6, P1, R75, R16, 0x1 ;  /* 0x000000104b067211 */ /* 0x001fc400078208ff */
[----:B------:R-:W-:Y:S01]  /*0f90*/  LEA R8, P0, R81, R16, 0x1 ;  /* 0x0000001051087211 */ /* 0x000fe200078008ff */
[----:B------:R0:W5:Y:S01]  /*0fa0*/  LDG.E.U16 R79, [R2.64] ;  /* 0x00000004024f7981 */ /* 0x000162000c1e1500 */
[-C--:B------:R-:W-:Y:S02]  /*0fb0*/  LEA.HI.X.SX32 R7, R75, R14.reuse, 0x1, P1 ;  /* 0x0000000e4b077211 */ /* 0x080fe400008f0eff */
[----:B------:R-:W-:Y:S01]  /*0fc0*/  LEA.HI.X.SX32 R9, R81, R14, 0x1, P0 ;  /* 0x0000000e51097211 */ /* 0x000fe200000f0eff */
[----:B------:R0:W5:Y:S01]  /*0fd0*/  LDG.E.U16 R72, [R4.64] ;  /* 0x0000000404487981 */ /* 0x000162000c1e1500 */
[-C--:B-1----:R-:W-:Y:S02]  /*0fe0*/  LEA R10, P1, R71, R16.reuse, 0x1 ;  /* 0x00000010470a7211 */ /* 0x082fe400078208ff */
[----:B------:R-:W-:Y:S01]  /*0ff0*/  LEA R12, P0, R61, R16, 0x1 ;  /* 0x000000103d0c7211 */ /* 0x000fe200078008ff */
[----:B------:R1:W5:Y:S01]  /*1000*/  LDG.E.U16 R75, [R6.64] ;  /* 0x00000004064b7981 */ /* 0x000362000c1e1500 */
[----:B------:R-:W-:-:S02]  /*1010*/  LEA.HI.X.SX32 R11, R71, R14, 0x1, P1 ;  /* 0x0000000e470b7211 */ /* 0x000fc400008f0eff */
[----:B------:R-:W-:Y:S01]  /*1020*/  LEA.HI.X.SX32 R13, R61, R14, 0x1, P0 ;  /* 0x0000000e3d0d7211 */ /* 0x000fe200000f0eff */
[----:B------:R1:W5:Y:S01]  /*1030*/  LDG.E.U16 R8, [R8.64] ;  /* 0x0000000408087981 */ /* 0x000362000c1e1500 */
[-C--:B0-----:R-:W-:Y:S02]  /*1040*/  LEA R2, P0, R63, R16.reuse, 0x1 ;  /* 0x000000103f027211 */ /* 0x081fe400078008ff */
[----:B------:R-:W-:Y:S01]  /*1050*/  LEA R4, P1, R67, R16, 0x1 ;  /* 0x0000001043047211 */ /* 0x000fe200078208ff */
[----:B------:R0:W5:Y:S01]  /*1060*/  LDG.E.U16 R10, [R10.64] ;  /* 0x000000040a0a7981 */ /* 0x000162000c1e1500 */
[-C--:B------:R-:W-:Y:S02]  /*1070*/  LEA.HI.X.SX32 R3, R63, R14.reuse, 0x1, P0 ;  /* 0x0000000e3f037211 */ /* 0x080fe400000f0eff */
[----:B------:R-:W-:Y:S01]  /*1080*/  LEA.HI.X.SX32 R5, R67, R14, 0x1, P1 ;  /* 0x0000000e43057211 */ /* 0x000fe200008f0eff */
[----:B------:R-:W-:Y:S01]  /*1090*/  IMAD R19, R19, 0x2, R71 ;  /* 0x0000000213137824 */ /* 0x000fe200078e0247 */
[----:B------:R-:W5:Y:S04]  /*10a0*/  LDG.E.U16 R12, [R12.64] ;  /* 0x000000040c0c7981 */ /* 0x000f68000c1e1500 */
[----:B------:R0:W5:Y:S04]  /*10b0*/  LDG.E.U16 R4, [R4.64] ;  /* 0x0000000404047981 */ /* 0x000168000c1e1500 */
[----:B------:R0:W5:Y:S01]  /*10c0*/  LDG.E.U16 R3, [R2.64] ;  /* 0x0000000402037981 */ /* 0x000162000c1e1500 */
[----:B-1----:R-:W-:-:S02]  /*10d0*/  LEA R6, P0, R83, R16, 0x1 ;  /* 0x0000001053067211 */ /* 0x002fc400078008ff */
[----:B------:R-:W-:Y:S02]  /*10e0*/  LEA R54, P1, R19, R16, 0x1 ;  /* 0x0000001013367211 */ /* 0x000fe400078208ff */
[-C--:B------:R-:W-:Y:S02]  /*10f0*/  LEA.HI.X.SX32 R7, R83, R14.reuse, 0x1, P0 ;  /* 0x0000000e53077211 */ /* 0x080fe400000f0eff */
[----:B------:R-:W-:-:S03]  /*1100*/  LEA.HI.X.SX32 R55, R19, R14, 0x1, P1 ;  /* 0x0000000e13377211 */ /* 0x000fc600008f0eff */
[----:B------:R-:W5:Y:S04]  /*1110*/  LDG.E.U16 R6, [R6.64] ;  /* 0x0000000406067981 */ /* 0x000f68000c1e1500 */
[----:B------:R-:W5:Y:S01]  /*1120*/  LDG.E.U16 R54, [R54.64] ;  /* 0x0000000436367981 */ /* 0x000f62000c1e1500 */
[----:B0-----:R-:W-:Y:S02]  /*1130*/  SHF.R.S32.HI R11, RZ, 0x8, R82 ;  /* 0x00000008ff0b7819 */ /* 0x001fe40000011452 */
[----:B------:R-:W-:Y:S02]  /*1140*/  SHF.L.U32 R9, R0, 0x1, RZ ;  /* 0x0000000100097819 */ /* 0x000fe400000006ff */
[----:B------:R-:W-:-:S04]  /*1150*/  SGXT R0, R11, 0x1 ;  /* 0x000000010b00781a */ /* 0x000fc80000000200 */
[----:B------:R-:W-:-:S04]  /*1160*/  LOP3.LUT R0, R9, 0x210, R0, 0x78, !PT ;  /* 0x0000021009007812 */ /* 0x000fc800078e7800 */
[C---:B------:R-:W-:Y:S01]  /*1170*/  LOP3.LUT R5, R0.reuse, 0x20, RZ, 0x3c, !PT ;  /* 0x0000002000057812 */ /* 0x040fe200078e3cff */
[----:B--2---:R-:W-:Y:S01]  /*1180*/  STS.U16 [R0], R15 ;  /* 0x0000000f00007388 */ /* 0x004fe20000000400 */
[----:B------:R-:W-:-:S03]  /*1190*/  LOP3.LUT R2, R0, 0x40, RZ, 0x3c, !PT ;  /* 0x0000004000027812 */ /* 0x000fc600078e3cff */
[----:B------:R-:W-:Y:S04]  /*11a0*/  STS.U16 [R0+0x1000], R21 ;  /* 0x0010001500007388 */ /* 0x000fe80000000400 */
[----:B------:R-:W-:Y:S04]  /*11b0*/  STS.U16 [R0+0x2000], R25 ;  /* 0x0020001900007388 */ /* 0x000fe80000000400 */
[----:B------:R-:W-:Y:S04]  /*11c0*/  STS.U16 [R0+0x3000], R29 ;  /* 0x0030001d00007388 */ /* 0x000fe80000000400 */
[----:B------:R-:W-:Y:S04]  /*11d0*/  STS.U16 [R0+0x4000], R33 ;  /* 0x0040002100007388 */ /* 0x000fe80000000400 */
[----:B---3--:R-:W-:Y:S01]  /*11e0*/  STS.U16 [R0+0x5000], R37 ;  /* 0x0050002500007388 */ /* 0x008fe20000000400 */
[----:B------:R-:W-:-:S03]  /*11f0*/  IMAD.MOV.U32 R9, RZ, RZ, 0x1 ;  /* 0x00000001ff097424 */ /* 0x000fc600078e00ff */
[----:B----4-:R-:W-:Y:S02]  /*1200*/  STS.U16 [R0+0x6000], R41 ;  /* 0x0060002900007388 */ /* 0x010fe40000000400 */
[----:B------:R-:W-:Y:S01]  /*1210*/  ISETP.LE.AND P0, PT, R9, c[0x0][0x1d0], PT ;  /* 0x0000740009007a0c */ /* 0x000fe20003f03270 */
[----:B------:R-:W-:Y:S01]  /*1220*/  CS2R R120, SRZ ;  /* 0x0000000000787805 */ /* 0x000fe2000001ff00 */
        /* <DEDUP_REMOVED lines=12> */
[----:B-----5:R-:W-:Y:S04]  /*12f0*/  STS.U16 [R0+0x7000], R45 ;  /* 0x0070002d00007388 */ /* 0x020fe80000000400 */
[----:B------:R-:W-:Y:S04]  /*1300*/  STS.U16 [R0+0x8000], R49 ;  /* 0x0080003100007388 */ /* 0x000fe80000000400 */
        /* <DEDUP_REMOVED lines=22> */
[----:B------:R0:W-:Y:S04]  /*1470*/  STS.U16 [R5+0xf400], R79 ;  /* 0x00f4004f05007388 */ /* 0x0001e80000000400 */
[----:B------:R-:W-:Y:S01]  /*1480*/  STS.U16 [R2+0x800], R18 ;  /* 0x0008001202007388 */ /* 0x000fe20000000400 */
[----:B0-----:R-:W-:-:S03]  /*1490*/  LOP3.LUT R5, R0, 0x60, RZ, 0x3c, !PT ;  /* 0x0000006000057812 */ /* 0x001fc600078e3cff */
        /* <DEDUP_REMOVED lines=16> */
[----:B------:R1:W-:Y:S01]  /*15a0*/  STS.U16 [R5+0xcc00], R3 ;  /* 0x00cc000305007388 */ /* 0x0003e20000000400 */
[----:B0-----:R-:W-:Y:S01]  /*15b0*/  MOV R4, 0x3f800000 ;  /* 0x3f80000000047802 */ /* 0x001fe20000000f00 */
[----:B-1----:R-:W-:-:S04]  /*15c0*/  IMAD.MOV.U32 R3, RZ, RZ, 0x3f800000 ;  /* 0x3f800000ff037424 */ /* 0x002fc800078e00ff */
[----:B------:R-:W-:Y:S04]  /*15d0*/  STL [R1+0x84], R4 ;  /* 0x0000840401007387 */ /* 0x000fe80000100800 */
[----:B------:R-:W-:Y:S04]  /*15e0*/  STL [R1+0x80], R3 ;  /* 0x0000800301007387 */ /* 0x000fe80000100800 */
[----:B------:R-:W-:Y:S04]  /*15f0*/  STL [R1+0x20], RZ ;  /* 0x000020ff01007387 */ /* 0x000fe80000100800 */
[----:B------:R-:W-:Y:S04]  /*1600*/  STL [R1+0x24], RZ ;  /* 0x000024ff01007387 */ /* 0x000fe80000100800 */
[----:B------:R-:W-:Y:S04]  /*1610*/  STL [R1+0x28], RZ ;  /* 0x000028ff01007387 */ /* 0x000fe80000100800 */
[----:B------:R-:W-:Y:S04]  /*1620*/  STL [R1+0x2c], RZ ;  /* 0x00002cff01007387 */ /* 0x000fe80000100800 */
[----:B------:R-:W-:Y:S04]  /*1630*/  STL [R1+0x10], RZ ;  /* 0x000010ff01007387 */ /* 0x000fe80000100800 */
[----:B------:R-:W-:Y:S04]  /*1640*/  STL [R1+0x14], RZ ;  /* 0x000014ff01007387 */ /* 0x000fe80000100800 */
[----:B------:R-:W-:Y:S04]  /*1650*/  STL [R1+0x18], RZ ;  /* 0x000018ff01007387 */ /* 0x000fe80000100800 */
[----:B------:R-:W-:Y:S04]  /*1660*/  STL [R1+0x1c], RZ ;  /* 0x00001cff01007387 */ /* 0x000fe80000100800 */
[----:B------:R-:W-:Y:S04]  /*1670*/  STL [R1], RZ ;  /* 0x000000ff01007387 */ /* 0x000fe80000100800 */
[----:B------:R-:W-:Y:S04]  /*1680*/  STL [R1+0x4], RZ ;  /* 0x000004ff01007387 */ /* 0x000fe80000100800 */
[----:B------:R-:W-:Y:S04]  /*1690*/  STL [R1+0x8], RZ ;  /* 0x000008ff01007387 */ /* 0x000fe80000100800 */
        /* <DEDUP_REMOVED lines=12> */
[----:B------:R-:W-:Y:S01]  /*1760*/  STL [R1+0xc], RZ ;  /* 0x00000cff01007387 */ /* 0x000fe20000100800 */
[----:B------:R-:W-:Y:S01]  /*1770*/  IMAD.MOV.U32 R2, RZ, RZ, -0x800000 ;  /* 0xff800000ff027424 */ /* 0x000fe200078e00ff */
[----:B------:R-:W-:Y:S01]  /*1780*/  CS2R R56, SRZ ;  /* 0x0000000000387805 */ /* 0x000fe2000001ff00 */
[----:B------:R-:W-:Y:S01]  /*1790*/  IMAD.MOV.U32 R0, RZ, RZ, -0x800000 ;  /* 0xff800000ff007424 */ /* 0x000fe200078e00ff */
[----:B------:R0:W-:Y:S01]  /*17a0*/  STS.U16 [R5+0x9c00], R58 ;  /* 0x009c003a05007388 */ /* 0x0001e20000000400 */
[----:B------:R-:W-:Y:S01]  /*17b0*/  CS2R R60, SRZ ;  /* 0x00000000003c7805 */ /* 0x000fe2000001ff00 */
[----:B------:R-:W-:Y:S01]  /*17c0*/  CS2R R62, SRZ ;  /* 0x00000000003e7805 */ /* 0x000fe2000001ff00 */
[----:B------:R-:W-:Y:S01]  /*17d0*/  CS2R R66, SRZ ;  /* 0x0000000000427805 */ /* 0x000fe2000001ff00 */
[----:B------:R1:W-:Y:S01]  /*17e0*/  STS.U16 [R5+0xac00], R64 ;  /* 0x00ac004005007388 */ /* 0x0003e20000000400 */
[----:B------:R-:W-:Y:S01]  /*17f0*/  CS2R R68, SRZ ;  /* 0x0000000000447805 */ /* 0x000fe2000001ff00 */
[----:B------:R-:W-:Y:S01]  /*1800*/  CS2R R70, SRZ ;  /* 0x0000000000467805 */ /* 0x000fe2000001ff00 */
[----:B------:R-:W-:Y:S01]  /*1810*/  CS2R R72, SRZ ;  /* 0x0000000000487805 */ /* 0x000fe2000001ff00 */
[----:B------:R-:W-:Y:S01]  /*1820*/  CS2R R74, SRZ ;  /* 0x00000000004a7805 */ /* 0x000fe2000001ff00 */
[----:B------:R-:W-:Y:S01]  /*1830*/  CS2R R76, SRZ ;  /* 0x00000000004c7805 */ /* 0x000fe2000001ff00 */
[----:B0-----:R-:W-:Y:S01]  /*1840*/  CS2R R58, SRZ ;  /* 0x00000000003a7805 */ /* 0x001fe2000001ff00 */
[----:B------:R-:W-:Y:S01]  /*1850*/  CS2R R78, SRZ ;  /* 0x00000000004e7805 */ /* 0x000fe2000001ff00 */
[----:B------:R-:W-:Y:S01]  /*1860*/  CS2R R114, SRZ ;  /* 0x0000000000727805 */ /* 0x000fe2000001ff00 */
[C---:B------:R-:W-:Y:S01]  /*1870*/  LOP3.LUT R4, R82.reuse, 0x1ff, RZ, 0xc0, !PT ;  /* 0x000001ff52047812 */ /* 0x040fe200078ec0ff */
[----:B-1----:R-:W-:Y:S01]  /*1880*/  CS2R R64, SRZ ;  /* 0x0000000000407805 */ /* 0x002fe2000001ff00 */
[----:B------:R-:W-:Y:S01]  /*1890*/  SHF.L.U32 R80, R82, 0x1, RZ ;  /* 0x0000000152507819 */ /* 0x000fe200000006ff */
[----:B------:R-:W-:Y:S05]  /*18a0*/  @!P0 BRA `(.L_x_0) ;  /* 0x000040e000008947 */ /* 0x000fea0003800000 */
[----:B------:R-:W-:Y:S01]  /*18b0*/  LOP3.LUT R3, R82, 0x180, RZ, 0xc0, !PT ;  /* 0x0000018052037812 */ /* 0x000fe200078ec0ff */
[----:B------:R-:W-:Y:S01]  /*18c0*/  IMAD.SHL.U32 R4, R4, 0x2, RZ ;  /* 0x0000000204047824 */ /* 0x000fe200078e00ff */
[C---:B------:R-:W-:Y:S01]  /*18d0*/  LOP3.LUT R0, R82.reuse, 0x7, RZ, 0xc0, !PT ;  /* 0x0000000752007812 */ /* 0x040fe200078ec0ff */
[----:B------:R-:W-:Y:S01]  /*18e0*/  IMAD.MOV.U32 R23, RZ, RZ, c[0x0][0x1a4] ;  /* 0x00006900ff177624 */ /* 0x000fe200078e00ff */
[----:B------:R-:W-:Y:S01]  /*18f0*/  LOP3.LUT R2, R82, 0x1c0, RZ, 0xc0, !PT ;  /* 0x000001c052027812 */ /* 0x000fe200078ec0ff */
[----:B------:R-:W-:Y:S01]  /*1900*/  IMAD.MOV.U32 R18, RZ, RZ, c[0x0][0x1b8] ;  /* 0x00006e00ff127624 */ /* 0x000fe200078e00ff */
[----:B------:R-:W-:Y:S01]  /*1910*/  LOP3.LUT R5, R80, 0x10, RZ, 0xc0, !PT ;  /* 0x0000001050057812 */ /* 0x000fe200078ec0ff */
[C---:B------:R-:W-:Y:S01]  /*1920*/  IMAD R6, R0.reuse, 0x210, RZ ;  /* 0x0000021000067824 */ /* 0x040fe200078e02ff */
[----:B------:R-:W-:Y:S01]  /*1930*/  SHF.R.U32.HI R3, RZ, 0x3, R3 ;  /* 0x00000003ff037819 */ /* 0x000fe20000011603 */
[----:B------:R-:W-:Y:S01]  /*1940*/  IMAD R124, R0, 0x110, RZ ;  /* 0x00000110007c7824 */ /* 0x000fe200078e02ff */
[----:B------:R-:W-:Y:S01]  /*1950*/  SHF.R.U32.HI R7, RZ, 0x2, R2 ;  /* 0x00000002ff077819 */ /* 0x000fe20000011602 */
[----:B------:R-:W-:Y:S01]  /*1960*/  IMAD R2, R84, c[0x0][0x1a0], RZ ;  /* 0x0000680054027a24 */ /* 0x000fe200078e02ff */
[--C-:B------:R-:W-:Y:S01]  /*1970*/  LOP3.LUT R5, R5, 0x1e0, R82.reuse, 0xf8, !PT ;  /* 0x000001e005057812 */ /* 0x100fe200078ef852 */
[----:B------:R-:W-:Y:S01]  /*1980*/  CS2R R120, SRZ ;  /* 0x0000000000787805 */ /* 0x000fe2000001ff00 */
[C---:B------:R-:W-:Y:S01]  /*1990*/  LOP3.LUT R20, R4.reuse, R3, RZ, 0x3c, !PT ;  /* 0x0000000304147212 */ /* 0x040fe200078e3cff */
[----:B------:R-:W-:Y:S01]  /*19a0*/  CS2R R122, SRZ ;  /* 0x00000000007a7805 */ /* 0x000fe2000001ff00 */
[----:B------:R-:W-:Y:S01]  /*19b0*/  LOP3.LUT R3, R4, R7, RZ, 0x3c, !PT ;  /* 0x0000000704037212 */ /* 0x000fe200078e3cff */
[----:B------:R-:W-:Y:S01]  /*19c0*/  IMAD R3, R84, c[0x0][0x1b0], RZ ;  /* 0x00006c0054037a24 */ /* 0x000fe200078e02ff */
[----:B------:R-:W-:Y:S01]  /*19d0*/  LOP3.LUT R4, R82, 0x7f, RZ, 0xc0, !PT ;  /* 0x0000007f52047812 */ /* 0x000fe200078ec0ff */
[----:B------:R-:W-:Y:S01]  /*19e0*/  CS2R R56, SRZ ;  /* 0x0000000000387805 */ /* 0x000fe2000001ff00 */
[----:B------:R-:W-:Y:S01]  /*19f0*/  LOP3.LUT R12, R6, R5, RZ, 0x3c, !PT ;  /* 0x00000005060c7212 */ /* 0x000fe200078e3cff */
[----:B------:R-:W-:Y:S01]  /*1a00*/  CS2R R58, SRZ ;  /* 0x00000000003a7805 */ /* 0x000fe2000001ff00 */
[----:B------:R-:W-:Y:S01]  /*1a10*/  SHF.R.U32.HI R6, RZ, 0x7, R82 ;  /* 0x00000007ff067819 */ /* 0x000fe20000011652 */
[----:B------:R-:W-:Y:S01]  /*1a20*/  IMAD R5, R4, c[0x0][0x1a8], RZ ;  /* 0x00006a0004057a24 */ /* 0x000fe200078e02ff */
[----:B------:R-:W-:Y:S01]  /*1a30*/  LOP3.LUT R7, R82, 0x3f, RZ, 0xc0, !PT ;  /* 0x0000003f52077812 */ /* 0x000fe200078ec0ff */
[----:B------:R-:W-:Y:S01]  /*1a40*/  IMAD.SHL.U32 R4, R2, 0x2, RZ ;  /* 0x0000000202047824 */ /* 0x000fe200078e00ff */
[----:B------:R-:W-:Y:S01]  /*1a50*/  SGXT.U32 R6, R6, 0x2 ;  /* 0x000000020606781a */ /* 0x000fe20000000000 */
[----:B------:R-:W-:Y:S01]  /*1a60*/  CS2R R60, SRZ ;  /* 0x00000000003c7805 */ /* 0x000fe2000001ff00 */
[----:B------:R-:W-:Y:S01]  /*1a70*/  SHF.L.U32 R8, R3, 0x1, RZ ;  /* 0x0000000103087819 */ /* 0x000fe200000006ff */
[----:B------:R-:W-:Y:S01]  /*1a80*/  IMAD R10, R7, c[0x0][0x1b4], RZ ;  /* 0x00006d00070a7a24 */ /* 0x000fe200078e02ff */
[----:B------:R-:W-:Y:S01]  /*1a90*/  SHF.L.U32 R11, R82, 0x8, RZ ;  /* 0x00000008520b7819 */ /* 0x000fe200000006ff */
[----:B------:R-:W-:Y:S01]  /*1aa0*/  IMAD.SHL.U32 R7, R5, 0x2, RZ ;  /* 0x0000000205077824 */ /* 0x000fe200078e00ff */
[----:B------:R-:W-:Y:S01]  /*1ab0*/  LOP3.LUT R124, R124, 0x30, R80, 0x78, !PT ;  /* 0x000000307c7c7812 */ /* 0x000fe200078e7850 */
[----:B------:R-:W-:Y:S01]  /*1ac0*/  IMAD R6, R6, c[0x0][0x1a4], RZ ;  /* 0x0000690006067a24 */ /* 0x000fe200078e02ff */
[----:B------:R-:W-:Y:S01]  /*1ad0*/  LOP3.LUT R11, R11, 0x1000, RZ, 0xc0, !PT ;  /* 0x000010000b0b7812 */ /* 0x000fe200078ec0ff */
[----:B------:R-:W-:Y:S01]  /*1ae0*/  IMAD.SHL.U32 R9, R10, 0x2, RZ ;  /* 0x000000020a097824 */ /* 0x000fe200078e00ff */
[----:B------:R-:W-:Y:S01]  /*1af0*/  IADD3 R19, P0, P1, R7, c[0x0][0x168], R4 ;  /* 0x00005a0007137a10 */ /* 0x000fe2000791e004 */
[----:B------:R-:W-:Y:S01]  /*1b00*/  IMAD R7, R23, 0x4, R6 ;  /* 0x0000000417077824 */ /* 0x000fe200078e0206 */
[----:B------:R-:W-:Y:S01]  /*1b10*/  IADD3 R11, R11, R12, RZ ;  /* 0x0000000c0b0b7210 */ /* 0x000fe20007ffe0ff */
[----:B------:R-:W-:Y:S01]  /*1b20*/  IMAD.HI R4, R2, 0x2, RZ ;  /* 0x0000000202047827 */ /* 0x000fe200078e02ff */
[----:B------:R-:W-:Y:S01]  /*1b30*/  IADD3 R16, P2, P3, R9, c[0x0][0x170], R8 ;  /* 0x00005c0009107a10 */ /* 0x000fe20007b5e008 */
[----:B------:R-:W-:Y:S01]  /*1b40*/  CS2R R62, SRZ ;  /* 0x00000000003e7805 */ /* 0x000fe2000001ff00 */
[----:B------:R-:W-:Y:S01]  /*1b50*/  SHF.R.U32.HI R9, RZ, 0x6, R82 ;  /* 0x00000006ff097819 */ /* 0x000fe20000011652 */
[----:B------:R-:W-:Y:S01]  /*1b60*/  IMAD R8, R23, 0x4, R7 ;  /* 0x0000000417087824 */ /* 0x000fe200078e0207 */
[----:B------:R0:W-:Y:S01]  /*1b70*/  STL [R1+0x48], R11 ;  /* 0x0000480b01007387 */ /* 0x0001e20000100800 */
[----:B------:R-:W-:Y:S01]  /*1b80*/  IMAD.HI R5, R5, 0x2, RZ ;  /* 0x0000000205057827 */ /* 0x000fe200078e02ff */
[----:B------:R-:W-:Y:S01]  /*1b90*/  SGXT.U32 R2, R9, 0x3 ;  /* 0x000000030902781a */ /* 0x000fe20000000000 */
[----:B------:R-:W-:Y:S01]  /*1ba0*/  CS2R R64, SRZ ;  /* 0x0000000000407805 */ /* 0x000fe2000001ff00 */
[----:B------:R-:W-:Y:S01]  /*1bb0*/  MOV R125, RZ ;  /* 0x000000ff007d7202 */ /* 0x000fe20000000f00 */
[----:B------:R-:W-:Y:S01]  /*1bc0*/  IMAD.HI R9, R3, 0x2, RZ ;  /* 0x0000000203097827 */ /* 0x000fe200078e02ff */
[----:B------:R-:W-:Y:S01]  /*1bd0*/  IADD3.X R21, R5, c[0x0][0x16c], R4, P0, P1 ;  /* 0x00005b0005157a10 */ /* 0x000fe200007e2404 */
[----:B------:R-:W-:Y:S01]  /*1be0*/  CS2R R66, SRZ ;  /* 0x0000000000427805 */ /* 0x000fe2000001ff00 */
[-C--:B------:R-:W-:Y:S01]  /*1bf0*/  LEA R24, P0, R6, R19.reuse, 0x1 ;  /* 0x0000001306187211 */ /* 0x080fe200078008ff */
[----:B------:R-:W-:Y:S01]  /*1c00*/  IMAD R3, R23, 0x4, R8 ;  /* 0x0000000417037824 */ /* 0x000fe200078e0208 */
[----:B------:R-:W-:Y:S01]  /*1c10*/  LEA R14, P1, R7, R19, 0x1 ;  /* 0x00000013070e7211 */ /* 0x000fe200078208ff */
[----:B0-----:R-:W-:Y:S01]  /*1c20*/  IMAD R11, R2, c[0x0][0x1b8], RZ ;  /* 0x00006e00020b7a24 */ /* 0x001fe200078e02ff */
[----:B------:R-:W-:Y:S01]  /*1c30*/  LEA.HI.X.SX32 R25, R6, R21, 0x1, P0 ;  /* 0x0000001506197211 */ /* 0x000fe200000f0eff */
[----:B------:R-:W-:Y:S01]  /*1c40*/  IMAD.HI R10, R10, 0x2, RZ ;  /* 0x000000020a0a7827 */ /* 0x000fe200078e02ff */
[----:B------:R-:W-:Y:S01]  /*1c50*/  LEA R2, R23, R3, 0x2 ;  /* 0x0000000317027211 */ /* 0x000fe200078e10ff */
[----:B------:R-:W-:Y:S01]  /*1c60*/  CS2R R68, SRZ ;  /* 0x0000000000447805 */ /* 0x000fe2000001ff00 */
[----:B------:R-:W-:Y:S01]  /*1c70*/  LEA.HI.X.SX32 R15, R7, R21, 0x1, P1 ;  /* 0x00000015070f7211 */ /* 0x000fe200008f0eff */
[----:B------:R0:W-:Y:S01]  /*1c80*/  STL.64 [R1+0x180], R24 ;  /* 0x0001801801007387 */ /* 0x0001e20000100a00 */
[----:B------:R-:W-:Y:S01]  /*1c90*/  IADD3.X R17, R10, c[0x0][0x174], R9, P2, P3 ;  /* 0x00005d000a117a10 */ /* 0x000fe200017e6409 */
[C---:B------:R-:W-:Y:S01]  /*1ca0*/  IMAD R4, R23.reuse, 0x4, R2 ;  /* 0x0000000417047824 */ /* 0x040fe200078e0202 */
[C---:B------:R-:W-:Y:S01]  /*1cb0*/  LEA R9, R18.reuse, R11, 0x3 ;  /* 0x0000000b12097211 */ /* 0x040fe200078e18ff */
[----:B------:R1:W-:Y:S01]  /*1cc0*/  STL.64 [R1+0x178], R14 ;  /* 0x0001780e01007387 */ /* 0x0003e20000100a00 */
[----:B------:R-:W-:Y:S01]  /*1cd0*/  CS2R R70, SRZ ;  /* 0x0000000000467805 */ /* 0x000fe2000001ff00 */
[C---:B------:R-:W-:Y:S01]  /*1ce0*/  IMAD R5, R23.reuse, 0x4, R4 ;  /* 0x0000000417057824 */ /* 0x040fe200078e0204 */
[----:B------:R-:W-:Y:S01]  /*1cf0*/  CS2R R72, SRZ ;  /* 0x0000000000487805 */ /* 0x000fe2000001ff00 */
[C---:B------:R-:W-:Y:S01]  /*1d00*/  IMAD R10, R18.reuse, 0x8, R9 ;  /* 0x00000008120a7824 */ /* 0x040fe200078e0209 */
[----:B------:R-:W-:Y:S01]  /*1d10*/  CS2R R74, SRZ ;  /* 0x00000000004a7805 */ /* 0x000fe2000001ff00 */
[----:B------:R-:W-:Y:S01]  /*1d20*/  CS2R R76, SRZ ;  /* 0x00000000004c7805 */ /* 0x000fe2000001ff00 */
[----:B------:R-:W-:Y:S01]  /*1d30*/  LEA R6, R23, R5, 0x2 ;  /* 0x0000000517067211 */ /* 0x000fe200078e10ff */
[----:B------:R-:W-:Y:S01]  /*1d40*/  IMAD R12, R18, 0x8, R10 ;  /* 0x00000008120c7824 */ /* 0x000fe200078e020a */
[CC--:B0-----:R-:W-:Y:S01]  /*1d50*/  LEA R24, P0, R8.reuse, R19.reuse, 0x1 ;  /* 0x0000001308187211 */ /* 0x0c1fe200078008ff */
[----:B------:R-:W-:Y:S01]  /*1d60*/  CS2R R78, SRZ ;  /* 0x00000000004e7805 */ /* 0x000fe2000001ff00 */
[----:B------:R-:W-:Y:S01]  /*1d70*/  CS2R R88, SRZ ;  /* 0x0000000000587805 */ /* 0x000fe2000001ff00 */
[----:B-1----:R-:W-:Y:S01]  /*1d80*/  LEA R14, P1, R3, R19, 0x1 ;  /* 0x00000013030e7211 */ /* 0x002fe200078208ff */
[----:B------:R-:W-:Y:S01]  /*1d90*/  IMAD R7, R23, 0x4, R6 ;  /* 0x0000000417077824 */ /* 0x000fe200078e0206 */
[-C--:B------:R-:W-:Y:S01]  /*1da0*/  LEA.HI.X.SX32 R25, R8, R21.reuse, 0x1, P0 ;  /* 0x0000001508197211 */ /* 0x080fe200000f0eff */
[----:B------:R-:W-:Y:S01]  /*1db0*/  CS2R R90, SRZ ;  /* 0x00000000005a7805 */ /* 0x000fe2000001ff00 */
[----:B------:R-:W-:Y:S01]  /*1dc0*/  LEA.HI.X.SX32 R15, R3, R21, 0x1, P1 ;  /* 0x00000015030f7211 */ /* 0x000fe200008f0eff */
[C---:B------:R-:W-:Y:S01]  /*1dd0*/  IMAD R3, R23.reuse, 0x4, R7 ;  /* 0x0000000417037824 */ /* 0x040fe200078e0207 */
[----:B------:R-:W-:Y:S01]  /*1de0*/  LEA R26, P0, R2, R19, 0x1 ;  /* 0x00000013021a7211 */ /* 0x000fe200078008ff */
[----:B------:R0:W-:Y:S01]  /*1df0*/  STL.64 [R1+0x170], R24 ;  /* 0x0001701801007387 */ /* 0x0001e20000100a00 */
[----:B------:R-:W-:Y:S01]  /*1e00*/  LEA R13, R18, R12, 0x3 ;  /* 0x0000000c120d7211 */ /* 0x000fe200078e18ff */
[----:B------:R-:W-:Y:S01]  /*1e10*/  CS2R R96, SRZ ;  /* 0x0000000000607805 */ /* 0x000fe2000001ff00 */
[----:B------:R-:W-:Y:S01]  /*1e20*/  LEA.HI.X.SX32 R27, R2, R21, 0x1, P0 ;  /* 0x00000015021b7211 */ /* 0x000fe200000f0eff */
[----:B------:R1:W-:Y:S01]  /*1e30*/  STL.64 [R1+0x168], R14 ;  /* 0x0001680e01007387 */ /* 0x0003e20000100a00 */
[----:B------:R-:W-:Y:S01]  /*1e40*/  LEA R8, R23, R3, 0x2 ;  /* 0x0000000317087211 */ /* 0x000fe200078e10ff */
[----:B------:R-:W-:Y:S01]  /*1e50*/  CS2R R98, SRZ ;  /* 0x0000000000627805 */ /* 0x000fe2000001ff00 */
[----:B------:R-:W-:Y:S01]  /*1e60*/  LEA R28, P0, R5, R19, 0x1 ;  /* 0x00000013051c7211 */ /* 0x000fe200078008ff */
[----:B------:R2:W-:Y:S01]  /*1e70*/  STL.64 [R1+0x160], R26 ;  /* 0x0001601a01007387 */ /* 0x0005e20000100a00 */
[----:B------:R-:W-:Y:S01]  /*1e80*/  CS2R R100, SRZ ;  /* 0x0000000000647805 */ /* 0x000fe2000001ff00 */
[----:B------:R-:W-:Y:S01]  /*1e90*/  IMAD R2, R23, 0x4, R8 ;  /* 0x0000000417027824 */ /* 0x000fe200078e0208 */
[----:B------:R-:W-:Y:S01]  /*1ea0*/  LEA.HI.X.SX32 R29, R5, R21, 0x1, P0 ;  /* 0x00000015051d7211 */ /* 0x000fe200000f0eff */
[----:B------:R-:W-:Y:S01]  /*1eb0*/  CS2R R102, SRZ ;  /* 0x0000000000667805 */ /* 0x000fe2000001ff00 */
[----:B0-----:R-:W-:Y:S01]  /*1ec0*/  LEA R24, P1, R4, R19, 0x1 ;  /* 0x0000001304187211 */ /* 0x001fe200078208ff */
[----:B------:R-:W-:Y:S01]  /*1ed0*/  CS2R R104, SRZ ;  /* 0x0000000000687805 */ /* 0x000fe2000001ff00 */
[----:B------:R-:W-:Y:S01]  /*1ee0*/  CS2R R106, SRZ ;  /* 0x00000000006a7805 */ /* 0x000fe2000001ff00 */
[----:B-1----:R-:W-:Y:S01]  /*1ef0*/  IMAD R14, R18, 0x8, R13 ;  /* 0x00000008120e7824 */ /* 0x002fe200078e020d */
[----:B------:R-:W-:Y:S01]  /*1f00*/  LEA.HI.X.SX32 R25, R4, R21, 0x1, P1 ;  /* 0x0000001504197211 */ /* 0x000fe200008f0eff */
[----:B------:R-:W-:Y:S01]  /*1f10*/  CS2R R108, SRZ ;  /* 0x00000000006c7805 */ /* 0x000fe2000001ff00 */
[C---:B------:R-:W-:Y:S01]  /*1f20*/  LEA R4, R23.reuse, R2, 0x2 ;  /* 0x0000000217047211 */ /* 0x040fe200078e10ff */
[----:B------:R-:W-:Y:S01]  /*1f30*/  IMAD R15, R18, 0x8, R14 ;  /* 0x00000008120f7824 */ /* 0x000fe200078e020e */
[C---:B--2---:R-:W-:Y:S01]  /*1f40*/  LEA R26, P1, R6.reuse, R19, 0x1 ;  /* 0x00000013061a7211 */ /* 0x044fe200078208ff */
[----:B------:R0:W-:Y:S01]  /*1f50*/  STL.64 [R1+0x158], R24 ;  /* 0x0001581801007387 */ /* 0x0001e20000100a00 */
[----:B------:R-:W-:Y:S01]  /*1f60*/  CS2R R110, SRZ ;  /* 0x00000000006e7805 */ /* 0x000fe2000001ff00 */
[C---:B------:R-:W-:Y:S01]  /*1f70*/  IMAD R5, R23.reuse, 0x4, R4 ;  /* 0x0000000417057824 */ /* 0x040fe200078e0204 */
[----:B------:R-:W-:Y:S01]  /*1f80*/  LEA.HI.X.SX32 R27, R6, R21, 0x1, P1 ;  /* 0x00000015061b7211 */ /* 0x000fe200008f0eff */
[----:B------:R1:W-:Y:S01]  /*1f90*/  STL.64 [R1+0x150], R28 ;  /* 0x0001501c01007387 */ /* 0x0003e20000100a00 */
[----:B------:R-:W-:Y:S01]  /*1fa0*/  CS2R R112, SRZ ;  /* 0x0000000000707805 */ /* 0x000fe2000001ff00 */
[----:B------:R-:W-:Y:S01]  /*1fb0*/  IMAD R6, R23, 0x4, R5 ;  /* 0x0000000417067824 */ /* 0x000fe200078e0205 */
[----:B------:R-:W-:Y:S01]  /*1fc0*/  CS2R R114, SRZ ;  /* 0x0000000000727805 */ /* 0x000fe2000001ff00 */
[----:B------:R2:W-:Y:S01]  /*1fd0*/  STL.64 [R1+0x148], R26 ;  /* 0x0001481a01007387 */ /* 0x0005e20000100a00 */
[----:B0-----:R-:W-:-:S04]  /*1fe0*/  LEA R24, P2, R7, R19, 0x1 ;  /* 0x0000001307187211 */ /* 0x001fc800078408ff */
[----:B------:R-:W-:Y:S02]  /*1ff0*/  LEA.HI.X.SX32 R25, R7, R21, 0x1, P2 ;  /* 0x0000001507197211 */ /* 0x000fe400010f0eff */
[CC--:B-1----:R-:W-:Y:S02]  /*2000*/  LEA R28, P0, R3.reuse, R19.reuse, 0x1 ;  /* 0x00000013031c7211 */ /* 0x0c2fe400078008ff */
[C---:B--2---:R-:W-:Y:S01]  /*2010*/  LEA R26, P1, R8.reuse, R19, 0x1 ;  /* 0x00000013081a7211 */ /* 0x044fe200078208ff */
[----:B------:R0:W-:Y:S01]  /*2020*/  STL.64 [R1+0x140], R24 ;  /* 0x0001401801007387 */ /* 0x0001e20000100a00 */
[-C--:B------:R-:W-:Y:S02]  /*2030*/  LEA.HI.X.SX32 R29, R3, R21.reuse, 0x1, P0 ;  /* 0x00000015031d7211 */ /* 0x080fe400000f0eff */
[----:B------:R-:W-:Y:S02]  /*2040*/  LEA.HI.X.SX32 R27, R8, R21, 0x1, P1 ;  /* 0x00000015081b7211 */ /* 0x000fe400008f0eff */
[C---:B------:R-:W-:Y:S01]  /*2050*/  LEA R30, P0, R4.reuse, R19, 0x1 ;  /* 0x00000013041e7211 */ /* 0x040fe200078008ff */
[----:B------:R1:W-:Y:S03]  /*2060*/  STL.64 [R1+0x138], R28 ;  /* 0x0001381c01007387 */ /* 0x0003e60000100a00 */
[----:B------:R-:W-:Y:S01]  /*2070*/  LEA.HI.X.SX32 R31, R4, R21, 0x1, P0 ;  /* 0x00000015041f7211 */ /* 0x000fe200000f0eff */
[----:B------:R2:W-:Y:S01]  /*2080*/  STL.64 [R1+0x130], R26 ;  /* 0x0001301a01007387 */ /* 0x0005e20000100a00 */
[----:B------:R-:W-:-:S02]  /*2090*/  LEA R22, P0, R11, R16, 0x1 ;  /* 0x000000100b167211 */ /* 0x000fc400078008ff */
[----:B0-----:R-:W-:-:S04]  /*20a0*/  LEA R24, P2, R2, R19, 0x1 ;  /* 0x0000001302187211 */ /* 0x001fc800078408ff */
[----:B------:R-:W-:Y:S02]  /*20b0*/  LEA.HI.X.SX32 R25, R2, R21, 0x1, P2 ;  /* 0x0000001502197211 */ /* 0x000fe400010f0eff */
[----:B------:R-:W-:Y:S02]  /*20c0*/  LEA R2, R23, R6, 0x2 ;  /* 0x0000000617027211 */ /* 0x000fe400078e10ff */
[CC--:B-1----:R-:W-:Y:S01]  /*20d0*/  LEA R28, P1, R5.reuse, R19.reuse, 0x1 ;  /* 0x00000013051c7211 */ /* 0x0c2fe200078208ff */
[----:B------:R0:W-:Y:S01]  /*20e0*/  STL.64 [R1+0x128], R24 ;  /* 0x0001281801007387 */ /* 0x0001e20000100a00 */
[C---:B--2---:R-:W-:Y:S02]  /*20f0*/  LEA R26, P2, R6.reuse, R19, 0x1 ;  /* 0x00000013061a7211 */ /* 0x044fe400078408ff */
[-C--:B------:R-:W-:Y:S01]  /*2100*/  LEA.HI.X.SX32 R29, R5, R21.reuse, 0x1, P1 ;  /* 0x00000015051d7211 */ /* 0x080fe200008f0eff */
[----:B------:R-:W-:Y:S01]  /*2110*/  STL.64 [R1+0x120], R30 ;  /* 0x0001201e01007387 */ /* 0x000fe20000100a00 */
[----:B------:R-:W-:-:S02]  /*2120*/  LEA.HI.X.SX32 R27, R6, R21, 0x1, P2 ;  /* 0x00000015061b7211 */ /* 0x000fc400010f0eff */
[CC--:B------:R-:W-:Y:S01]  /*2130*/  LEA R4, P2, R10.reuse, R16.reuse, 0x1 ;  /* 0x000000100a047211 */ /* 0x0c0fe200078408ff */
[----:B------:R-:W-:Y:S01]  /*2140*/  STL.64 [R1+0x118], R28 ;  /* 0x0001181c01007387 */ /* 0x000fe20000100a00 */
[----:B------:R-:W-:Y:S02]  /*2150*/  LEA R6, P1, R9, R16, 0x1 ;  /* 0x0000001009067211 */ /* 0x000fe400078208ff */
[----:B------:R-:W-:Y:S01]  /*2160*/  LEA.HI.X.SX32 R5, R10, R17, 0x1, P2 ;  /* 0x000000110a057211 */ /* 0x000fe200010f0eff */
[----:B------:R-:W-:Y:S01]  /*2170*/  STL.64 [R1+0x110], R26 ;  /* 0x0001101a01007387 */ /* 0x000fe20000100a00 */
[C---:B0-----:R-:W-:Y:S02]  /*2180*/  LEA R24, P3, R2.reuse, R19, 0x1 ;  /* 0x0000001302187211 */ /* 0x041fe400078608ff */
[----:B------:R-:W-:Y:S02]  /*2190*/  LEA.HI.X.SX32 R23, R11, R17, 0x1, P0 ;  /* 0x000000110b177211 */ /* 0x000fe400000f0eff */
[----:B------:R-:W-:Y:S01]  /*21a0*/  LEA.HI.X.SX32 R25, R2, R21, 0x1, P3 ;  /* 0x0000001502197211 */ /* 0x000fe200018f0eff */
[----:B------:R-:W-:Y:S01]  /*21b0*/  IMAD R2, R18, 0x8, R15 ;  /* 0x0000000812027824 */ /* 0x000fe200078e020f */
[----:B------:R-:W-:-:S02]  /*21c0*/  LEA.HI.X.SX32 R7, R9, R17, 0x1, P1 ;  /* 0x0000001109077211 */ /* 0x000fc400008f0eff */
[CC--:B------:R-:W-:Y:S01]  /*21d0*/  LEA R8, P1, R13.reuse, R16.reuse, 0x1 ;  /* 0x000000100d087211 */ /* 0x0c0fe200078208ff */
[----:B------:R-:W-:Y:S01]  /*21e0*/  STL.64 [R1+0x108], R24 ;  /* 0x0001081801007387 */ /* 0x000fe20000100a00 */
[----:B------:R-:W-:Y:S02]  /*21f0*/  IMAD R3, R18, 0x8, R2 ;  /* 0x0000000812037824 */ /* 0x000fe400078e0202 */
[----:B------:R-:W-:Y:S01]  /*2200*/  LEA.HI.X.SX32 R9, R13, R17, 0x1, P1 ;  /* 0x000000110d097211 */ /* 0x000fe200008f0eff */
[----:B------:R0:W-:Y:S01]  /*2210*/  STL.64 [R1+0xf0], R4 ;  /* 0x0000f00401007387 */ /* 0x0001e20000100a00 */
[----:B------:R-:W-:-:S03]  /*2220*/  LEA R10, P1, R2, R16, 0x1 ;  /* 0x00000010020a7211 */ /* 0x000fc600078208ff */
[----:B------:R1:W-:Y:S01]  /*2230*/  STL.64 [R1+0x100], R22 ;  /* 0x0001001601007387 */ /* 0x0003e20000100a00 */
[----:B------:R-:W-:-:S03]  /*2240*/  LEA.HI.X.SX32 R11, R2, R17, 0x1, P1 ;  /* 0x00000011020b7211 */ /* 0x000fc600008f0eff */
[----:B------:R2:W-:Y:S01]  /*2250*/  STL.64 [R1+0xf8], R6 ;  /* 0x0000f80601007387 */ /* 0x0005e20000100a00 */
[----:B0-----:R-:W-:Y:S02]  /*2260*/  LEA R4, R18, R3, 0x3 ;  /* 0x0000000312047211 */ /* 0x001fe400078e18ff */
[----:B-1----:R-:W-:-:S03]  /*2270*/  LEA R22, P0, R12, R16, 0x1 ;  /* 0x000000100c167211 */ /* 0x002fc600078008ff */
[----:B------:R-:W-:Y:S01]  /*2280*/  IMAD R5, R18, 0x8, R4 ;  /* 0x0000000812057824 */ /* 0x000fe200078e0204 */
[-C--:B--2---:R-:W-:Y:S02]  /*2290*/  LEA R6, P2, R14, R16.reuse, 0x1 ;  /* 0x000000100e067211 */ /* 0x084fe400078408ff */
[-C--:B------:R-:W-:Y:S02]  /*22a0*/  LEA.HI.X.SX32 R23, R12, R17.reuse, 0x1, P0 ;  /* 0x000000110c177211 */ /* 0x080fe400000f0eff */
[----:B------:R-:W-:Y:S02]  /*22b0*/  LEA.HI.X.SX32 R7, R14, R17, 0x1, P2 ;  /* 0x000000110e077211 */ /* 0x000fe400010f0eff */
[----:B------:R-:W-:-:S03]  /*22c0*/  LEA R12, P0, R15, R16, 0x1 ;  /* 0x000000100f0c7211 */ /* 0x000fc600078008ff */
[----:B------:R0:W-:Y:S01]  /*22d0*/  STL.64 [R1+0xd8], R6 ;  /* 0x0000d80601007387 */ /* 0x0001e20000100a00 */
[----:B------:R-:W-:-:S03]  /*22e0*/  LEA.HI.X.SX32 R13, R15, R17, 0x1, P0 ;  /* 0x000000110f0d7211 */ /* 0x000fc600000f0eff */
[----:B------:R-:W-:Y:S04]  /*22f0*/  STL.64 [R1+0xe8], R22 ;  /* 0x0000e81601007387 */ /* 0x000fe80000100a00 */
[----:B------:R1:W-:Y:S01]  /*2300*/  STL.64 [R1+0xe0], R8 ;  /* 0x0000e00801007387 */ /* 0x0003e20000100a00 */
[----:B0-----:R-:W-:-:S03]  /*2310*/  IMAD R6, R18, 0x8, R5 ;  /* 0x0000000812067824 */ /* 0x001fc600078e0205 */
[----:B------:R0:W-:Y:S02]  /*2320*/  STL.64 [R1+0xd0], R12 ;  /* 0x0000d00c01007387 */ /* 0x0001e40000100a00 */
[C---:B------:R-:W-:Y:S02]  /*2330*/  LEA R7, R18.reuse, R6, 0x3 ;  /* 0x0000000612077211 */ /* 0x040fe400078e18ff */
[----:B------:R2:W-:Y:S01]  /*2340*/  STL.64 [R1+0xc8], R10 ;  /* 0x0000c80a01007387 */ /* 0x0005e20000100a00 */
[CC--:B-1----:R-:W-:Y:S02]  /*2350*/  LEA R8, P2, R3.reuse, R16.reuse, 0x1 ;  /* 0x0000001003087211 */ /* 0x0c2fe400078408ff */
[----:B------:R-:W-:Y:S02]  /*2360*/  IMAD R2, R18, 0x8, R7 ;  /* 0x0000000812027824 */ /* 0x000fe400078e0207 */
[----:B------:R-:W-:Y:S02]  /*2370*/  LEA.HI.X.SX32 R9, R3, R17, 0x1, P2 ;  /* 0x0000001103097211 */ /* 0x000fe400010f0eff */
[----:B0-----:R-:W-:Y:S01]  /*2380*/  LEA R12, P0, R4, R16, 0x1 ;  /* 0x00000010040c7211 */ /* 0x001fe200078008ff */
[----:B------:R-:W-:-:S02]  /*2390*/  IMAD R3, R18, 0x8, R2 ;  /* 0x0000000812037824 */ /* 0x000fc400078e0202 */
[----:B------:R0:W-:Y:S01]  /*23a0*/  STL.64 [R1+0xc0], R8 ;  /* 0x0000c00801007387 */ /* 0x0001e20000100a00 */
[CC--:B--2---:R-:W-:Y:S02]  /*23b0*/  LEA R10, P1, R5.reuse, R16.reuse, 0x1 ;  /* 0x00000010050a7211 */ /* 0x0c4fe400078208ff */
[-C--:B------:R-:W-:Y:S02]  /*23c0*/  LEA.HI.X.SX32 R13, R4, R17.reuse, 0x1, P0 ;  /* 0x00000011040d7211 */ /* 0x080fe400000f0eff */
[----:B------:R-:W-:Y:S02]  /*23d0*/  LEA.HI.X.SX32 R11, R5, R17, 0x1, P1 ;  /* 0x00000011050b7211 */ /* 0x000fe400008f0eff */
[----:B------:R-:W-:Y:S01]  /*23e0*/  LEA R4, R18, R3, 0x3 ;  /* 0x0000000312047211 */ /* 0x000fe200078e18ff */
[----:B------:R1:W-:Y:S01]  /*23f0*/  STL.64 [R1+0xb8], R12 ;  /* 0x0000b80c01007387 */ /* 0x0003e20000100a00 */
[CC--:B------:R-:W-:Y:S02]  /*2400*/  LEA R14, P0, R7.reuse, R16.reuse, 0x1 ;  /* 0x00000010070e7211 */ /* 0x0c0fe400078008ff */
[----:B0-----:R-:W-:Y:S01]  /*2410*/  LEA R8, P2, R6, R16, 0x1 ;  /* 0x0000001006087211 */ /* 0x001fe200078408ff */
[----:B------:R0:W-:Y:S01]  /*2420*/  STL.64 [R1+0xb0], R10 ;  /* 0x0000b00a01007387 */ /* 0x0001e20000100a00 */
[----:B------:R-:W-:-:S02]  /*2430*/  LEA.HI.X.SX32 R15, R7, R17, 0x1, P0 ;  /* 0x00000011070f7211 */ /* 0x000fc400000f0eff */
[----:B------:R-:W-:Y:S02]  /*2440*/  LEA.HI.X.SX32 R9, R6, R17, 0x1, P2 ;  /* 0x0000001106097211 */ /* 0x000fe400010f0eff */
[----:B-1----:R-:W-:-:S03]  /*2450*/  LEA R12, P1, R2, R16, 0x1 ;  /* 0x00000010020c7211 */ /* 0x002fc600078208ff */
[----:B------:R1:W-:Y:S01]  /*2460*/  STL.64 [R1+0xa8], R8 ;  /* 0x0000a80801007387 */ /* 0x0003e20000100a00 */
[----:B------:R-:W-:-:S03]  /*2470*/  LEA.HI.X.SX32 R13, R2, R17, 0x1, P1 ;  /* 0x00000011020d7211 */ /* 0x000fc600008f0eff */
[----:B------:R-:W-:Y:S01]  /*2480*/  STL.64 [R1+0xa0], R14 ;  /* 0x0000a00e01007387 */ /* 0x000fe20000100a00 */
[CC--:B0-----:R-:W-:Y:S01]  /*2490*/  LEA R10, P2, R3.reuse, R16.reuse, 0x1 ;  /* 0x00000010030a7211 */ /* 0x0c1fe200078408ff */
[----:B------:R-:W-:Y:S02]  /*24a0*/  IMAD.MOV.U32 R2, RZ, RZ, -0x800000 ;  /* 0xff800000ff027424 */ /* 0x000fe400078e00ff */
[----:B------:R-:W-:Y:S01]  /*24b0*/  STL.64 [R1+0x98], R12 ;  /* 0x0000980c01007387 */ /* 0x000fe20000100a00 */
[----:B------:R-:W-:Y:S01]  /*24c0*/  LEA.HI.X.SX32 R11, R3, R17, 0x1, P2 ;  /* 0x00000011030b7211 */ /* 0x000fe200010f0eff */
[----:B------:R-:W-:Y:S01]  /*24d0*/  IMAD.MOV.U32 R3, RZ, RZ, 0x3f800000 ;  /* 0x3f800000ff037424 */ /* 0x000fe200078e00ff */
[----:B-1----:R-:W-:-:S03]  /*24e0*/  LEA R8, P3, R4, R16, 0x1 ;  /* 0x0000001004087211 */ /* 0x002fc600078608ff */
[----:B------:R-:W-:Y:S01]  /*24f0*/  STL.64 [R1+0x90], R10 ;  /* 0x0000900a01007387 */ /* 0x000fe20000100a00 */
[----:B------:R-:W-:Y:S02]  /*2500*/  LEA.HI.X.SX32 R9, R4, R17, 0x1, P3 ;  /* 0x0000001104097211 */ /* 0x000fe400018f0eff */
[----:B------:R-:W-:-:S03]  /*2510*/  LOP3.LUT R4, R20, 0x40, RZ, 0x3c, !PT ;  /* 0x0000004014047812 */ /* 0x000fc600078e3cff */
[----:B------:R-:W-:Y:S04]  /*2520*/  STL.64 [R1+0x88], R8 ;  /* 0x0000880801007387 */ /* 0x000fe80000100a00 */
[----:B------:R0:W-:Y:S04]  /*2530*/  STL [R1+0x84], R3 ;  /* 0x0000840301007387 */ /* 0x0001e80000100800 */
[----:B------:R-:W-:Y:S04]  /*2540*/  STL [R1+0x3c], RZ ;  /* 0x00003cff01007387 */ /* 0x000fe80000100800 */
[----:B------:R1:W-:Y:S01]  /*2550*/  STL [R1+0x40], R2 ;  /* 0x0000400201007387 */ /* 0x0003e20000100800 */
[----:B0-----:R-:W-:-:S05]  /*2560*/  IMAD.MOV.U32 R3, RZ, RZ, -0x800000 ;  /* 0xff800000ff037424 */ /* 0x001fca00078e00ff */
[----:B------:R0:W-:Y:S01]  /*2570*/  STL [R1+0x4c], R3 ;  /* 0x00004c0301007387 */ /* 0x0001e20000100800 */
[----:B-1----:R-:W-:-:S03]  /*2580*/  IMAD.MOV.U32 R2, RZ, RZ, 0x3f800000 ;  /* 0x3f800000ff027424 */ /* 0x002fc600078e00ff */
[----:B------:R-:W-:Y:S04]  /*2590*/  STL [R1+0x7c], RZ ;  /* 0x00007cff01007387 */ /* 0x000fe80000100800 */
[----:B------:R1:W-:Y:S01]  /*25a0*/  STL [R1+0x80], R2 ;  /* 0x0000800201007387 */ /* 0x0003e20000100800 */
[----:B0-----:R-:W-:-:S03]  /*25b0*/  IMAD R3, R0, 0x90, RZ ;  /* 0x0000009000037824 */ /* 0x001fc600078e02ff */
[----:B------:R0:W-:Y:S02]  /*25c0*/  STL [R1+0x20], RZ ;  /* 0x000020ff01007387 */ /* 0x0001e40000100800 */
[----:B------:R-:W-:Y:S02]  /*25d0*/  LOP3.LUT R3, R3, 0x30, R80, 0x78, !PT ;  /* 0x0000003003037812 */ /* 0x000fe400078e7850 */
[----:B------:R0:W-:Y:S01]  /*25e0*/  STL [R1+0x24], RZ ;  /* 0x000024ff01007387 */ /* 0x0001e20000100800 */
[----:B-1----:R-:W-:-:S03]  /*25f0*/  LOP3.LUT R2, R124, 0x40, RZ, 0x3c, !PT ;  /* 0x000000407c027812 */ /* 0x002fc600078e3cff */
[----:B------:R0:W-:Y:S01]  /*2600*/  STL [R1+0x28], RZ ;  /* 0x000028ff01007387 */ /* 0x0001e20000100800 */
[----:B------:R-:W-:-:S03]  /*2610*/  LOP3.LUT R0, R3, 0x40, RZ, 0x3c, !PT ;  /* 0x0000004003007812 */ /* 0x000fc600078e3cff */
[----:B------:R0:W-:Y:S04]  /*2620*/  STL [R1+0x2c], RZ ;  /* 0x00002cff01007387 */ /* 0x0001e80000100800 */
[----:B------:R0:W-:Y:S04]  /*2630*/  STL [R1+0x10], RZ ;  /* 0x000010ff01007387 */ /* 0x0001e80000100800 */
[----:B------:R0:W-:Y:S04]  /*2640*/  STL [R1+0x14], RZ ;  /* 0x000014ff01007387 */ /* 0x0001e80000100800 */
[----:B------:R0:W-:Y:S04]  /*2650*/  STL [R1+0x18], RZ ;  /* 0x000018ff01007387 */ /* 0x0001e80000100800 */
[----:B------:R0:W-:Y:S04]  /*2660*/  STL [R1+0x1c], RZ ;  /* 0x00001cff01007387 */ /* 0x0001e80000100800 */
[----:B------:R0:W-:Y:S04]  /*2670*/  STL [R1], RZ ;  /* 0x000000ff01007387 */ /* 0x0001e80000100800 */
[----:B------:R0:W-:Y:S04]  /*2680*/  STL [R1+0x4], RZ ;  /* 0x000004ff01007387 */ /* 0x0001e80000100800 */
[----:B------:R0:W-:Y:S04]  /*2690*/  STL [R1+0x8], RZ ;  /* 0x000008ff01007387 */ /* 0x0001e80000100800 */
[----:B------:R0:W-:Y:S02]  /*26a0*/  STL [R1+0xc], RZ ;  /* 0x00000cff01007387 */ /* 0x0001e40000100800 */
.L_x_1:
[----:B------:R-:W2:Y:S04]  /*26b0*/  LDL.64 R4, [R1+0x180] ;  /* 0x0001800001047983 */ /* 0x000ea80000100a00 */
[----:B------:R-:W2:Y:S04]  /*26c0*/  LDL R23, [R1+0x3c] ;  /* 0x00003c0001177983 */ /* 0x000ea80000100800 */
[----:B------:R-:W3:Y:S04]  /*26d0*/  LDL.64 R16, [R1+0x160] ;  /* 0x0001600001107983 */ /* 0x000ee80000100a00 */
[----:B------:R-:W4:Y:S04]  /*26e0*/  LDL.64 R14, [R1+0x170] ;  /* 0x00017000010e7983 */ /* 0x000f280000100a00 */
        /* <DEDUP_REMOVED lines=12> */
[----:B------:R-:W4:Y:S01]  /*27b0*/  LDL.64 R26, [R1+0x108] ;  /* 0x00010800011a7983 */ /* 0x000f220000100a00 */
[----:B--2---:R-:W-:-:S04]  /*27c0*/  IMAD.WIDE R4, R23, 0x2, R4 ;  /* 0x0000000217047825 */ /* 0x004fc800078e0204 */
[C---:B---3--:R-:W-:Y:S01]  /*27d0*/  IMAD.WIDE R16, R23.reuse, 0x2, R16 ;  /* 0x0000000217107825 */ /* 0x048fe200078e0210 */
[----:B------:R1:W2:Y:S03]  /*27e0*/  LDG.E.U16 R0, [R4.64] ;  /* 0x0000000404007981 */ /* 0x0002a6000c1e1500 */
[C---:B----4-:R-:W-:Y:S02]  /*27f0*/  IMAD.WIDE R14, R23.reuse, 0x2, R14 ;  /* 0x00000002170e7825 */ /* 0x050fe400078e020e */
[----:B------:R3:W4:Y:S04]  /*2800*/  LDG.E.U16 R16, [R16.64] ;  /* 0x0000000410107981 */ /* 0x000728000c1e1500 */
[----:B------:R0:W4:Y:S01]  /*2810*/  LDG.E.U16 R14, [R14.64] ;  /* 0x000000040e0e7981 */ /* 0x000122000c1e1500 */
[----:B-1----:R-:W-:-:S04]  /*2820*/  IMAD.WIDE R4, R23, 0x2, R36 ;  /* 0x0000000217047825 */ /* 0x002fc800078e0224 */
[C---:B------:R-:W-:Y:S01]  /*2830*/  IMAD.WIDE R6, R23.reuse, 0x2, R6 ;  /* 0x0000000217067825 */ /* 0x040fe200078e0206 */
[----:B---3--:R1:W3:Y:S03]  /*2840*/  LDG.E.U16 R17, [R4.64] ;  /* 0x0000000404117981 */ /* 0x0082e6000c1e1500 */
[C---:B------:R-:W-:Y:S01]  /*2850*/  IMAD.WIDE R8, R23.reuse, 0x2, R8 ;  /* 0x0000000217087825 */ /* 0x040fe200078e0208 */
[----:B0-----:R0:W3:Y:S04]  /*2860*/  LDG.E.U16 R15, [R6.64] ;  /* 0x00000004060f7981 */ /* 0x0010e8000c1e1500 */
[----:B------:R0:W3:Y:S01]  /*2870*/  LDG.E.U16 R2, [R8.64] ;  /* 0x0000000408027981 */ /* 0x0000e2000c1e1500 */
[----:B-1----:R-:W-:-:S04]  /*2880*/  IMAD.WIDE R4, R23, 0x2, R34 ;  /* 0x0000000217047825 */ /* 0x002fc800078e0222 */
[----:B0-----:R-:W-:-:S04]  /*2890*/  IMAD.WIDE R6, R23, 0x2, R20 ;  /* 0x0000000217067825 */ /* 0x001fc800078e0214 */
[C---:B------:R-:W-:Y:S02]  /*28a0*/  IMAD.WIDE R8, R23.reuse, 0x2, R18 ;  /* 0x0000000217087825 */ /* 0x040fe400078e0212 */
[----:B------:R0:W3:Y:S02]  /*28b0*/  LDG.E.U16 R18, [R4.64] ;  /* 0x0000000404127981 */ /* 0x0000e4000c1e1500 */
[C---:B------:R-:W-:Y:S02]  /*28c0*/  IMAD.WIDE R10, R23.reuse, 0x2, R10 ;  /* 0x00000002170a7825 */ /* 0x040fe400078e020a */
[----:B------:R1:W3:Y:S02]  /*28d0*/  LDG.E.U16 R19, [R6.64] ;  /* 0x0000000406137981 */ /* 0x0002e4000c1e1500 */
[C---:B------:R-:W-:Y:S02]  /*28e0*/  IMAD.WIDE R12, R23.reuse, 0x2, R12 ;  /* 0x00000002170c7825 */ /* 0x040fe400078e020c */
[----:B------:R0:W3:Y:S04]  /*28f0*/  LDG.E.U16 R20, [R8.64] ;  /* 0x0000000408147981 */ /* 0x0000e8000c1e1500 */
[----:B------:R0:W3:Y:S04]  /*2900*/  LDG.E.U16 R21, [R10.64] ;  /* 0x000000040a157981 */ /* 0x0000e8000c1e1500 */
[----:B------:R1:W3:Y:S01]  /*2910*/  LDG.E.U16 R22, [R12.64] ;  /* 0x000000040c167981 */ /* 0x0002e2000c1e1500 */
[----:B0-----:R-:W-:-:S03]  /*2920*/  IMAD.WIDE R10, R23, 0x2, R24 ;  /* 0x00000002170a7825 */ /* 0x001fc600078e0218 */
[----:B------:R-:W0:Y:S01]  /*2930*/  S2R R24, SR_TID.X ;  /* 0x0000000000187919 */ /* 0x000e220000002100 */
[----:B------:R-:W-:-:S03]  /*2940*/  IMAD.WIDE R4, R23, 0x2, R32 ;  /* 0x0000000217047825 */ /* 0x000fc600078e0220 */
[----:B------:R-:W3:Y:S01]  /*2950*/  LDG.E.U16 R10, [R10.64] ;  /* 0x000000040a0a7981 */ /* 0x000ee2000c1e1500 */
[----:B-1----:R-:W-:-:S03]  /*2960*/  IMAD.WIDE R6, R23, 0x2, R30 ;  /* 0x0000000217067825 */ /* 0x002fc600078e021e */
[----:B------:R-:W3:Y:S01]  /*2970*/  LDG.E.U16 R4, [R4.64] ;  /* 0x0000000404047981 */ /* 0x000ee2000c1e1500 */
[----:B------:R-:W-:-:S03]  /*2980*/  IMAD.WIDE R8, R23, 0x2, R28 ;  /* 0x0000000217087825 */ /* 0x000fc600078e021c */
[----:B------:R-:W3:Y:S01]  /*2990*/  LDG.E.U16 R6, [R6.64] ;  /* 0x0000000406067981 */ /* 0x000ee2000c1e1500 */
[----:B------:R-:W-:-:S03]  /*29a0*/  IMAD.WIDE R12, R23, 0x2, R26 ;  /* 0x00000002170c7825 */ /* 0x000fc600078e021a */
[----:B------:R-:W3:Y:S04]  /*29b0*/  LDG.E.U16 R8, [R8.64] ;  /* 0x0000000408087981 */ /* 0x000ee8000c1e1500 */
[----:B------:R-:W3:Y:S01]  /*29c0*/  LDG.E.U16 R12, [R12.64] ;  /* 0x000000040c0c7981 */ /* 0x000ee2000c1e1500 */
[C---:B0-----:R-:W-:Y:S02]  /*29d0*/  LOP3.LUT R23, R24.reuse, 0x1ff, RZ, 0xc0, !PT ;  /* 0x000001ff18177812 */ /* 0x041fe400078ec0ff */
[----:B------:R-:W-:Y:S02]  /*29e0*/  LOP3.LUT R26, R24, 0x180, RZ, 0xc0, !PT ;  /* 0x00000180181a7812 */ /* 0x000fe400078ec0ff */
[----:B------:R-:W-:Y:S02]  /*29f0*/  SHF.L.U32 R25, R23, 0x1, RZ ;  /* 0x0000000117197819 */ /* 0x000fe400000006ff */
[----:B------:R-:W-:-:S02]  /*2a00*/  SHF.R.U32.HI R26, RZ, 0x3, R26 ;  /* 0x00000003ff1a7819 */ /* 0x000fc4000001161a */
[----:B------:R-:W-:Y:S01]  /*2a10*/  LOP3.LUT R24, R24, 0x180, RZ, 0xc0, !PT ;  /* 0x0000018018187812 */ /* 0x000fe200078ec0ff */
[----:B------:R-:W-:Y:S01]  /*2a20*/  IMAD.SHL.U32 R23, R23, 0x2, RZ ;  /* 0x0000000217177824 */ /* 0x000fe200078e00ff */
[----:B------:R-:W-:Y:S01]  /*2a30*/  LOP3.LUT R25, R25, R26, RZ, 0x3c, !PT ;  /* 0x0000001a19197212 */ /* 0x000fe200078e3cff */
[----:B------:R-:W-:Y:S01]  /*2a40*/  BAR.SYNC.DEFER_BLOCKING 0x0 ;  /* 0x0000000000007b1d */ /* 0x000fe20000010000 */
[----:B------:R-:W-:-:S04]  /*2a50*/  SHF.R.U32.HI R24, RZ, 0x3, R24 ;  /* 0x00000003ff187819 */ /* 0x000fc80000011618 */
[----:B------:R-:W-:-:S04]  /*2a60*/  LOP3.LUT R23, R23, R24, RZ, 0x3c, !PT ;  /* 0x0000001817177212 */ /* 0x000fc800078e3cff */
[----:B------:R-:W-:Y:S01]  /*2a70*/  LOP3.LUT R23, R23, 0x40, RZ, 0x3c, !PT ;  /* 0x0000004017177812 */ /* 0x000fe200078e3cff */
[----:B--2---:R-:W-:Y:S04]  /*2a80*/  STS.U16 [R25+0x10000], R0 ;  /* 0x0100000019007388 */ /* 0x004fe80000000400 */
[----:B----4-:R-:W-:Y:S04]  /*2a90*/  STS.U16 [R25+0x10800], R14 ;  /* 0x0108000e19007388 */ /* 0x010fe80000000400 */
[----:B------:R-:W-:Y:S04]  /*2aa0*/  STS.U16 [R25+0x11000], R16 ;  /* 0x0110001019007388 */ /* 0x000fe80000000400 */
[----:B---3--:R-:W-:Y:S04]  /*2ab0*/  STS.U16 [R25+0x11800], R18 ;  /* 0x0118001219007388 */ /* 0x008fe80000000400 */
[----:B------:R-:W-:Y:S04]  /*2ac0*/  STS.U16 [R25+0x12000], R19 ;  /* 0x0120001319007388 */ /* 0x000fe80000000400 */
[----:B------:R-:W-:Y:S04]  /*2ad0*/  STS.U16 [R25+0x12800], R20 ;  /* 0x0128001419007388 */ /* 0x000fe80000000400 */
[----:B------:R-:W-:Y:S04]  /*2ae0*/  STS.U16 [R25+0x13000], R21 ;  /* 0x0130001519007388 */ /* 0x000fe80000000400 */
[----:B------:R-:W-:Y:S04]  /*2af0*/  STS.U16 [R25+0x13800], R22 ;  /* 0x0138001619007388 */ /* 0x000fe80000000400 */
[----:B------:R0:W-:Y:S04]  /*2b00*/  STS.U16 [R23+0x10400], R2 ;  /* 0x0104000217007388 */ /* 0x0001e80000000400 */
[----:B0-----:R-:W2:Y:S04]  /*2b10*/  LDL R2, [R1+0x48] ;  /* 0x0000480001027983 */ /* 0x001ea80000100800 */
[----:B------:R-:W-:Y:S04]  /*2b20*/  STS.U16 [R23+0x10c00], R15 ;  /* 0x010c000f17007388 */ /* 0x000fe80000000400 */
[----:B------:R-:W-:Y:S04]  /*2b30*/  STS.U16 [R23+0x11400], R17 ;  /* 0x0114001117007388 */ /* 0x000fe80000000400 */
[----:B------:R-:W-:Y:S04]  /*2b40*/  STS.U16 [R23+0x11c00], R4 ;  /* 0x011c000417007388 */ /* 0x000fe80000000400 */
[----:B------:R-:W-:Y:S04]  /*2b50*/  STS.U16 [R23+0x12400], R6 ;  /* 0x0124000617007388 */ /* 0x000fe80000000400 */
[----:B------:R-:W-:Y:S04]  /*2b60*/  STS.U16 [R23+0x12c00], R8 ;  /* 0x012c000817007388 */ /* 0x000fe80000000400 */
[----:B------:R-:W-:Y:S04]  /*2b70*/  STS.U16 [R23+0x13400], R10 ;  /* 0x0134000a17007388 */ /* 0x000fe80000000400 */
[----:B------:R-:W-:Y:S04]  /*2b80*/  STS.U16 [R23+0x13c00], R12 ;  /* 0x013c000c17007388 */ /* 0x000fe80000000400 */
[----:B------:R-:W-:Y:S06]  /*2b90*/  BAR.SYNC.DEFER_BLOCKING 0x0 ;  /* 0x0000000000007b1d */ /* 0x000fec0000010000 */
[----:B-----5:R-:W-:Y:S04]  /*2ba0*/  LDSM.16.M88.4 R32, [R124+0x10000] ;  /* 0x010000007c20783b */ /* 0x020fe80000000200 */
[----:B------:R-:W-:Y:S04]  /*2bb0*/  LDSM.16.M88.4 R8, [R124+0x11800] ;  /* 0x011800007c08783b */ /* 0x000fe80000000200 */
[----:B------:R-:W-:Y:S04]  /*2bc0*/  LDSM.16.M88.4 R92, [R124+0x10800] ;  /* 0x010800007c5c783b */ /* 0x000fe80000000200 */
[----:B------:R-:W-:Y:S04]  /*2bd0*/  LDSM.16.M88.4 R84, [R124+0x12000] ;  /* 0x012000007c54783b */ /* 0x000fe80000000200 */
[----:B------:R-:W-:Y:S04]  /*2be0*/  LDSM.16.M88.4 R28, [R124+0x11000] ;  /* 0x011000007c1c783b */ /* 0x000fe80000000200 */
[----:B------:R-:W-:Y:S04]  /*2bf0*/  LDSM.16.M88.4 R48, [R124+0x12800] ;  /* 0x012800007c30783b */ /* 0x000fe80000000200 */
[----:B------:R-:W-:Y:S04]  /*2c00*/  LDSM.16.M88.4 R20, [R124+0x13000] ;  /* 0x013000007c14783b */ /* 0x000fe80000000200 */
[----:B------:R-:W-:Y:S01]  /*2c10*/  LDSM.16.M88.4 R116, [R124+0x13800] ;  /* 0x013800007c74783b */ /* 0x000fe20000000200 */
[----:B------:R-:W-:-:S05]  /*2c20*/  LOP3.LUT R0, R124, 0x40, RZ, 0x3c, !PT ;  /* 0x000000407c007812 */ /* 0x000fca00078e3cff */
[----:B------:R-:W-:Y:S04]  /*2c30*/  LDSM.16.M88.4 R80, [R0+0x12800] ;  /* 0x012800000050783b */ /* 0x000fe80000000200 */
[----:B--2---:R-:W0:Y:S04]  /*2c40*/  LDSM.16.MT88.4 R16, [R2] ;  /* 0x000000000210783b */ /* 0x004e280000004200 */
[----:B------:R-:W1:Y:S04]  /*2c50*/  LDSM.16.MT88.4 R12, [R2+0x2000] ;  /* 0x00200000020c783b */ /* 0x000e680000004200 */
[----:B------:R-:W-:Y:S01]  /*2c60*/  LDSM.16.MT88.4 R44, [R2+0x4000] ;  /* 0x00400000022c783b */ /* 0x000fe20000004200 */
[C---:B0-----:R-:W-:Y:S08]  /*2c70*/  HMMA.16816.F32.BF16 R40, R16.reuse, R32, RZ ;  /* 0x000000201028723c */ /* 0x041ff000000418ff */
[C---:B------:R-:W-:Y:S08]  /*2c80*/  HMMA.16816.F32.BF16 R4, R16.reuse, R8, RZ ;  /* 0x000000081004723c */ /* 0x040ff000000418ff */
[----:B------:R-:W-:Y:S08]  /*2c90*/  HMMA.16816.F32.BF16 R36, R16, R92, RZ ;  /* 0x0000005c1024723c */ /* 0x000ff000000418ff */
[C---:B-1----:R-:W-:Y:S08]  /*2ca0*/  HMMA.16816.F32.BF16 R32, R12.reuse, R34, R40 ;  /* 0x000000220c20723c */ /* 0x042ff00000041828 */
[----:B------:R-:W-:Y:S01]  /*2cb0*/  HMMA.16816.F32.BF16 R8, R12, R10, R4 ;  /* 0x0000000a0c08723c */ /* 0x000fe20000041804 */
[----:B------:R-:W0:Y:S07]  /*2cc0*/  LDSM.16.M88.4 R4, [R0+0x10000] ;  /* 0x010000000004783b */ /* 0x000e2e0000000200 */
[----:B------:R-:W-:Y:S08]  /*2cd0*/  HMMA.16816.F32.BF16 R40, R16, R84, RZ ;  /* 0x000000541028723c */ /* 0x000ff000000418ff */
[----:B------:R-:W-:Y:S08]  /*2ce0*/  HMMA.16816.F32.BF16 R92, R12, R94, R36 ;  /* 0x0000005e0c5c723c */ /* 0x000ff00000041824 */
[C---:B------:R-:W-:Y:S08]  /*2cf0*/  HMMA.16816.F32.BF16 R24, R16.reuse, R28, RZ ;  /* 0x0000001c1018723c */ /* 0x040ff000000418ff */
[C---:B------:R-:W-:Y:S08]  /*2d00*/  HMMA.16816.F32.BF16 R36, R16.reuse, R48, RZ ;  /* 0x000000301024723c */ /* 0x040ff000000418ff */
[C---:B------:R-:W-:Y:S08]  /*2d10*/  HMMA.16816.F32.BF16 R52, R16.reuse, R20, RZ ;  /* 0x000000141034723c */ /* 0x040ff000000418ff */
[----:B------:R-:W-:Y:S08]  /*2d20*/  HMMA.16816.F32.BF16 R16, R16, R116, RZ ;  /* 0x000000741010723c */ /* 0x000ff000000418ff */
[C---:B------:R-:W-:Y:S01]  /*2d30*/  HMMA.16816.F32.BF16 R84, R12.reuse, R86, R40 ;  /* 0x000000560c54723c */ /* 0x040fe20000041828 */
[----:B------:R-:W1:Y:S07]  /*2d40*/  LDSM.16.MT88.4 R40, [R2+0x6000] ;  /* 0x006000000228783b */ /* 0x000e6e0000004200 */
[C---:B------:R-:W-:Y:S01]  /*2d50*/  HMMA.16816.F32.BF16 R24, R12.reuse, R30, R24 ;  /* 0x0000001e0c18723c */ /* 0x040fe20000041818 */
[----:B------:R-:W2:Y:S07]  /*2d60*/  LDSM.16.M88.4 R28, [R0+0x10800] ;  /* 0x01080000001c783b */ /* 0x000eae0000000200 */
[C---:B------:R-:W-:Y:S01]  /*2d70*/  HMMA.16816.F32.BF16 R48, R12.reuse, R50, R36 ;  /* 0x000000320c30723c */ /* 0x040fe20000041824 */
[----:B------:R-:W-:Y:S07]  /*2d80*/  LDSM.16.M88.4 R36, [R0+0x12000] ;  /* 0x012000000024783b */ /* 0x000fee0000000200 */
[C---:B------:R-:W-:Y:S01]  /*2d90*/  HMMA.16816.F32.BF16 R52, R12.reuse, R22, R52 ;  /* 0x000000160c34723c */ /* 0x040fe20000041834 */
[----:B------:R-:W-:Y:S07]  /*2da0*/  LDSM.16.M88.4 R20, [R0+0x13000] ;  /* 0x013000000014783b */ /* 0x000fee0000000200 */
[----:B------:R-:W-:Y:S01]  /*2db0*/  HMMA.16816.F32.BF16 R116, R12, R118, R16 ;  /* 0x000000760c74723c */ /* 0x000fe20000041810 */
[----:B------:R-:W3:Y:S04]  /*2dc0*/  LDSM.16.M88.4 R16, [R0+0x11000] ;  /* 0x011000000010783b */ /* 0x000ee80000000200 */
[----:B------:R-:W4:Y:S03]  /*2dd0*/  LDSM.16.M88.4 R12, [R0+0x11800] ;  /* 0x01180000000c783b */ /* 0x000f260000000200 */
[----:B0-----:R-:W-:Y:S11]  /*2de0*/  HMMA.16816.F32.BF16 R32, R44, R4, R32 ;  /* 0x000000042c20723c */ /* 0x001ff60000041820 */
[----:B------:R-:W-:Y:S11]  /*2df0*/  @!UPT UIADD3 URZ, URZ, URZ, URZ ;  /* 0x0000003f3f3ff290 */ /* 0x000ff6000fffe03f */
[----:B------:R-:W-:Y:S02]  /*2e00*/  @!UPT UIADD3 URZ, URZ, URZ, URZ ;  /* 0x0000003f3f3ff290 */ /* 0x000fe4000fffe03f */
[----:B-1----:R-:W-:Y:S01]  /*2e10*/  HMMA.16816.F32.BF16 R4, R40, R6, R32 ;  /* 0x000000062804723c */ /* 0x002fe20000041820 */
[----:B------:R-:W0:Y:S07]  /*2e20*/  LDSM.16.M88.4 R32, [R0+0x13800] ;  /* 0x013800000020783b */ /* 0x000e2e0000000200 */
[C---:B--2---:R-:W-:Y:S08]  /*2e30*/  HMMA.16816.F32.BF16 R92, R44.reuse, R28, R92 ;  /* 0x0000001c2c5c723c */ /* 0x044ff0000004185c */
[C---:B---3--:R-:W-:Y:S08]  /*2e40*/  HMMA.16816.F32.BF16 R24, R44.reuse, R16, R24 ;  /* 0x000000102c18723c */ /* 0x048ff00000041818 */
[C---:B----4-:R-:W-:Y:S08]  /*2e50*/  HMMA.16816.F32.BF16 R8, R44.reuse, R12, R8 ;  /* 0x0000000c2c08723c */ /* 0x050ff00000041808 */
[C---:B------:R-:W-:Y:S08]  /*2e60*/  HMMA.16816.F32.BF16 R84, R44.reuse, R36, R84 ;  /* 0x000000242c54723c */ /* 0x040ff00000041854 */
[C---:B------:R-:W-:Y:S08]  /*2e70*/  HMMA.16816.F32.BF16 R48, R44.reuse, R80, R48 ;  /* 0x000000502c30723c */ /* 0x040ff00000041830 */
[----:B------:R-:W-:Y:S08]  /*2e80*/  HMMA.16816.F32.BF16 R52, R44, R20, R52 ;  /* 0x000000142c34723c */ /* 0x000ff00000041834 */
[C---:B------:R-:W-:Y:S01]  /*2e90*/  HMMA.16816.F32.BF16 R16, R40.reuse, R18, R24 ;  /* 0x000000122810723c */ /* 0x040fe20000041818 */
[----:B------:R-:W-:Y:S07]  /*2ea0*/  LDSM.16.M88.4 R24, [R124+0x10080] ;  /* 0x010080007c18783b */ /* 0x000fee0000000200 */
[----:B------:R-:W-:Y:S01]  /*2eb0*/  HMMA.16816.F32.BF16 R12, R40, R14, R8 ;  /* 0x0000000e280c723c */ /* 0x000fe20000041808 */
[----:B------:R-:W1:Y:S07]  /*2ec0*/  LDSM.16.MT88.4 R8, [R2+0x8000] ;  /* 0x008000000208783b */ /* 0x000e6e0000004200 */
[----:B0-----:R-:W-:Y:S01]  /*2ed0*/  HMMA.16816.F32.BF16 R44, R44, R32, R116 ;  /* 0x000000202c2c723c */ /* 0x001fe20000041874 */
[----:B------:R-:W-:Y:S07]  /*2ee0*/  LDSM.16.MT88.4 R116, [R2+0xa000] ;  /* 0x00a000000274783b */ /* 0x000fee0000004200 */
[C---:B------:R-:W-:Y:S01]  /*2ef0*/  HMMA.16816.F32.BF16 R28, R40.reuse, R30, R92 ;  /* 0x0000001e281c723c */ /* 0x040fe2000004185c */
[----:B------:R-:W0:Y:S07]  /*2f00*/  LDSM.16.M88.4 R92, [R124+0x10880] ;  /* 0x010880007c5c783b */ /* 0x000e2e0000000200 */
        /* <DEDUP_REMOVED lines=9> */
[C---:B-1----:R-:W-:Y:S08]  /*2fa0*/  HMMA.16816.F32.BF16 R4, R8.reuse, R24, R4 ;  /* 0x000000180804723c */ /* 0x042ff00000041804 */
[C---:B0-----:R-:W-:Y:S08]  /*2fb0*/  HMMA.16816.F32.BF16 R28, R8.reuse, R92, R28 ;  /* 0x0000005c081c723c */ /* 0x041ff0000004181c */
[----:B--2---:R-:W-:Y:S08]  /*2fc0*/  HMMA.16816.F32.BF16 R16, R8, R84, R16 ;  /* 0x000000540810723c */ /* 0x004ff00000041810 */
[C---:B------:R-:W-:Y:S01]  /*2fd0*/  HMMA.16816.F32.BF16 R24, R116.reuse, R26, R4 ;  /* 0x0000001a7418723c */ /* 0x040fe20000041804 */
[----:B------:R-:W0:Y:S07]  /*2fe0*/  LDSM.16.M88.4 R4, [R124+0x13880] ;  /* 0x013880007c04783b */ /* 0x000e2e0000000200 */
[----:B------:R-:W-:Y:S01]  /*2ff0*/  HMMA.16816.F32.BF16 R92, R116, R94, R28 ;  /* 0x0000005e745c723c */ /* 0x000fe2000004181c */
[----:B------:R-:W-:Y:S07]  /*3000*/  LDSM.16.MT88.4 R28, [R2+0xc000] ;  /* 0x00c00000021c783b */ /* 0x000fee0000004200 */
[----:B---3--:R-:W-:Y:S08]  /*3010*/  HMMA.16816.F32.BF16 R20, R8, R44, R20 ;  /* 0x0000002c0814723c */ /* 0x008ff00000041814 */
[----:B------:R-:W-:Y:S01]  /*3020*/  HMMA.16816.F32.BF16 R84, R116, R86, R16 ;  /* 0x000000567454723c */ /* 0x000fe20000041810 */
[----:B------:R-:W1:Y:S07]  /*3030*/  LDSM.16.M88.4 R16, [R0+0x10080] ;  /* 0x010080000010783b */ /* 0x000e6e0000000200 */
[----:B------:R-:W-:Y:S08]  /*3040*/  HMMA.16816.F32.BF16 R12, R8, R80, R12 ;  /* 0x00000050080c723c */ /* 0x000ff0000004180c */
[----:B------:R-:W-:Y:S01]  /*3050*/  HMMA.16816.F32.BF16 R44, R116, R46, R20 ;  /* 0x0000002e742c723c */ /* 0x000fe20000041814 */
[----:B------:R-:W2:Y:S07]  /*3060*/  LDSM.16.MT88.4 R20, [R2+0xe000] ;  /* 0x00e000000214783b */ /* 0x000eae0000004200 */
[C---:B------:R-:W-:Y:S08]  /*3070*/  HMMA.16816.F32.BF16 R36, R8.reuse, R52, R36 ;  /* 0x000000340824723c */ /* 0x040ff00000041824 */
[C---:B----4-:R-:W-:Y:S08]  /*3080*/  HMMA.16816.F32.BF16 R48, R8.reuse, R32, R48 ;  /* 0x000000200830723c */ /* 0x050ff00000041830 */
[----:B0-----:R-:W-:Y:S01]  /*3090*/  HMMA.16816.F32.BF16 R8, R8, R4, R40 ;  /* 0x000000040808723c */ /* 0x001fe20000041828 */
[----:B------:R-:W-:Y:S07]  /*30a0*/  LDSM.16.M88.4 R40, [R0+0x11880] ;  /* 0x011880000028783b */ /* 0x000fee0000000200 */
[----:B-1----:R-:W-:Y:S08]  /*30b0*/  HMMA.16816.F32.BF16 R24, R28, R16, R24 ;  /* 0x000000101c18723c */ /* 0x002ff00000041818 */
[C---:B------:R-:W-:Y:S01]  /*30c0*/  HMMA.16816.F32.BF16 R80, R116.reuse, R82, R12 ;  /* 0x000000527450723c */ /* 0x040fe2000004180c */
[----:B------:R-:W0:Y:S07]  /*30d0*/  LDSM.16.M88.4 R12, [R0+0x10880] ;  /* 0x01088000000c783b */ /* 0x000e2e0000000200 */
[C---:B------:R-:W-:Y:S01]  /*30e0*/  HMMA.16816.F32.BF16 R52, R116.reuse, R54, R36 ;  /* 0x000000367434723c */ /* 0x040fe20000041824 */
[----:B------:R-:W1:Y:S07]  /*30f0*/  LDSM.16.M88.4 R36, [R0+0x11080] ;  /* 0x011080000024783b */ /* 0x000e6e0000000200 */
[C---:B------:R-:W-:Y:S01]  /*3100*/  HMMA.16816.F32.BF16 R48, R116.reuse, R34, R48 ;  /* 0x000000227430723c */ /* 0x040fe20000041830 */
[----:B------:R-:W-:Y:S07]  /*3110*/  LDSM.16.M88.4 R32, [R0+0x13080] ;  /* 0x013080000020783b */ /* 0x000fee0000000200 */
[----:B------:R-:W-:Y:S01]  /*3120*/  HMMA.16816.F32.BF16 R116, R116, R6, R8 ;  /* 0x000000067474723c */ /* 0x000fe20000041808 */
[----:B------:R-:W3:Y:S04]  /*3130*/  LDSM.16.M88.4 R8, [R0+0x12080] ;  /* 0x012080000008783b */ /* 0x000ee80000000200 */
[----:B------:R-:W4:Y:S03]  /*3140*/  LDSM.16.M88.4 R4, [R0+0x12880] ;  /* 0x012880000004783b */ /* 0x000f260000000200 */
[----:B--2---:R-:W-:Y:S01]  /*3150*/  HMMA.16816.F32.BF16 R16, R20, R18, R24 ;  /* 0x000000121410723c */ /* 0x004fe20000041818 */
[----:B------:R-:W2:Y:S07]  /*3160*/  LDSM.16.M88.4 R24, [R0+0x13880] ;  /* 0x013880000018783b */ /* 0x000eae0000000200 */
[C---:B0-----:R-:W-:Y:S01]  /*3170*/  HMMA.16816.F32.BF16 R92, R28.reuse, R12, R92 ;  /* 0x0000000c1c5c723c */ /* 0x041fe2000004185c */
[----:B------:R-:W-:Y:S07]  /*3180*/  STL [R1+0x188], R124 ;  /* 0x0001887c01007387 */ /* 0x000fee0000100800 */
[C---:B-1----:R-:W-:Y:S08]  /*3190*/  HMMA.16816.F32.BF16 R84, R28.reuse, R36, R84 ;  /* 0x000000241c54723c */ /* 0x042ff00000041854 */
[C---:B------:R-:W-:Y:S08]  /*31a0*/  HMMA.16816.F32.BF16 R80, R28.reuse, R40, R80 ;  /* 0x000000281c50723c */ /* 0x040ff00000041850 */
[C---:B---3--:R-:W-:Y:S08]  /*31b0*/  HMMA.16816.F32.BF16 R52, R28.reuse, R8, R52 ;  /* 0x000000081c34723c */ /* 0x048ff00000041834 */
[C---:B----4-:R-:W-:Y:S08]  /*31c0*/  HMMA.16816.F32.BF16 R48, R28.reuse, R4, R48 ;  /* 0x000000041c30723c */ /* 0x050ff00000041830 */
[C---:B------:R-:W-:Y:S01]  /*31d0*/  HMMA.16816.F32.BF16 R44, R28.reuse, R32, R44 ;  /* 0x000000201c2c723c */ /* 0x040fe2000004182c */
[----:B------:R-:W3:Y:S07]  /*31e0*/  LDL.64 R32, [R1+0xe8] ;  /* 0x0000e80001207983 */ /* 0x000eee0000100a00 */
[----:B--2---:R-:W-:Y:S01]  /*31f0*/  HMMA.16816.F32.BF16 R28, R28, R24, R116 ;  /* 0x000000181c1c723c */ /* 0x004fe20000041874 */
[----:B------:R-:W2:Y:S04]  /*3200*/  LDL.64 R24, [R1+0x100] ;  /* 0x0001000001187983 */ /* 0x000ea80000100a00 */
[----:B------:R-:W4:Y:S03]  /*3210*/  LDL.64 R116, [R1+0xf8] ;  /* 0x0000f80001747983 */ /* 0x000f260000100a00 */
[C---:B------:R-:W-:Y:S01]  /*3220*/  HMMA.16816.F32.BF16 R12, R20.reuse, R14, R92 ;  /* 0x0000000e140c723c */ /* 0x040fe2000004185c */
[----:B------:R-:W3:Y:S04]  /*3230*/  LDL.64 R92, [R1+0xe0] ;  /* 0x0000e000015c7983 */ /* 0x000ee80000100a00 */
[----:B------:R-:W3:Y:S03]  /*3240*/  LDL.64 R118, [R1+0xf0] ;  /* 0x0000f00001767983 */ /* 0x000ee60000100a00 */
[C---:B------:R-:W-:Y:S01]  /*3250*/  HMMA.16816.F32.BF16 R36, R20.reuse, R38, R84 ;  /* 0x000000261424723c */ /* 0x040fe20000041854 */
[----:B------:R-:W3:Y:S07]  /*3260*/  LDL.64 R86, [R1+0xd0] ;  /* 0x0000d00001567983 */ /* 0x000eee0000100a00 */
[C---:B------:R-:W-:Y:S08]  /*3270*/  HMMA.16816.F32.BF16 R44, R20.reuse, R34, R44 ;  /* 0x00000022142c723c */ /* 0x040ff0000004182c */
[C---:B------:R-:W-:Y:S08]  /*3280*/  HMMA.16816.F32.BF16 R40, R20.reuse, R42, R80 ;  /* 0x0000002a1428723c */ /* 0x040ff00000041850 */
[C---:B------:R-:W-:Y:S01]  /*3290*/  HMMA.16816.F32.BF16 R4, R20.reuse, R6, R48 ;  /* 0x000000061404723c */ /* 0x040fe20000041830 */
[----:B------:R-:W3:Y:S06]  /*32a0*/  LDL.64 R50, [R1+0xd8] ;  /* 0x0000d80001327983 */ /* 0x000eec0000100a00 */
[----:B------:R0:W-:Y:S04]  /*32b0*/  STL [R1+0x38], R47 ;  /* 0x0000382f01007387 */ /* 0x0001e80000100800 */
[----:B------:R-:W3:Y:S01]  /*32c0*/  LDL.64 R48, [R1+0xb8] ;  /* 0x0000b80001307983 */ /* 0x000ee20000100a00 */
[----:B------:R-:W-:Y:S03]  /*32d0*/  HMMA.16816.F32.BF16 R8, R20, R10, R52 ;  /* 0x0000000a1408723c */ /* 0x000fe60000041834 */
[----:B------:R-:W3:Y:S04]  /*32e0*/  LDL.64 R94, [R1+0xb0] ;  /* 0x0000b000015e7983 */ /* 0x000ee80000100a00 */
[----:B------:R-:W3:Y:S01]  /*32f0*/  LDL.64 R52, [R1+0xc8] ;  /* 0x0000c80001347983 */ /* 0x000ee20000100a00 */
[----:B------:R-:W-:-:S02]  /*3300*/  IMAD.MOV.U32 R85, RZ, RZ, R45 ;  /* 0x000000ffff557224 */ /* 0x000fc400078e002d */
[----:B------:R-:W-:Y:S01]  /*3310*/  IMAD.MOV.U32 R84, RZ, RZ, R44 ;  /* 0x000000ffff547224 */ /* 0x000fe200078e002c */
[----:B------:R-:W3:Y:S04]  /*3320*/  LDL.64 R34, [R1+0x98] ;  /* 0x0000980001227983 */ /* 0x000ee80000100a00 */
[----:B------:R-:W3:Y:S01]  /*3330*/  LDL.64 R44, [R1+0x90] ;  /* 0x00009000012c7983 */ /* 0x000ee20000100a00 */
[----:B--2---:R-:W-:-:S04]  /*3340*/  IMAD.WIDE R80, R125, 0x2, R24 ;  /* 0x000000027d507825 */ /* 0x004fc800078e0218 */
[----:B----4-:R-:W-:Y:S02]  /*3350*/  IMAD.WIDE R24, R125, 0x2, R116 ;  /* 0x000000027d187825 */ /* 0x010fe400078e0274 */
[----:B------:R-:W2:Y:S04]  /*3360*/  LDL.64 R116, [R1+0xc0] ;  /* 0x0000c00001747983 */ /* 0x000ea80000100a00 */
[----:B------:R3:W4:Y:S01]  /*3370*/  LDG.E.U16 R55, [R24.64] ;  /* 0x0000000418377981 */ /* 0x000722000c1e1500 */
[----:B------:R-:W-:-:S03]  /*3380*/  MOV R83, R47 ;  /* 0x0000002f00537202 */ /* 0x000fc60000000f00 */
[----:B------:R1:W4:Y:S01]  /*3390*/  LDG.E.U16 R80, [R80.64] ;  /* 0x0000000450507981 */ /* 0x000322000c1e1500 */
[----:B---3--:R-:W-:-:S03]  /*33a0*/  IMAD.WIDE R24, R125, 0x2, R32 ;  /* 0x000000027d187825 */ /* 0x008fc600078e0220 */
[----:B------:R-:W3:Y:S04]  /*33b0*/  LDL.64 R32, [R1+0xa8] ;  /* 0x0000a80001207983 */ /* 0x000ee80000100a00 */
[----:B------:R0:W4:Y:S02]  /*33c0*/  LDG.E.U16 R2, [R24.64] ;  /* 0x0000000418027981 */ /* 0x000124000c1e1500 */
[C---:B0-----:R-:W-:Y:S02]  /*33d0*/  IMAD.WIDE R24, R125.reuse, 0x2, R92 ;  /* 0x000000027d187825 */ /* 0x041fe400078e025c */
[----:B------:R-:W4:Y:S04]  /*33e0*/  LDL.64 R92, [R1+0xa0] ;  /* 0x0000a000015c7983 */ /* 0x000f280000100a00 */
[----:B------:R0:W4:Y:S02]  /*33f0*/  LDG.E.U16 R54, [R24.64] ;  /* 0x0000000418367981 */ /* 0x000124000c1e1500 */
[----:B0-----:R-:W-:-:S02]  /*3400*/  IMAD.WIDE R24, R125, 0x2, R86 ;  /* 0x000000027d187825 */ /* 0x001fc400078e0256 */
[----:B------:R-:W4:Y:S02]  /*3410*/  LDL.64 R86, [R1+0x88] ;  /* 0x0000880001567983 */ /* 0x000f240000100a00 */
[----:B-1----:R-:W-:Y:S02]  /*3420*/  IMAD.MOV.U32 R81, RZ, RZ, R46 ;  /* 0x000000ffff517224 */ /* 0x002fe400078e002e */
[C---:B------:R-:W-:Y:S01]  /*3430*/  IMAD.WIDE R50, R125.reuse, 0x2, R50 ;  /* 0x000000027d327825 */ /* 0x040fe200078e0232 */
[----:B------:R2:W4:Y:S03]  /*3440*/  LDG.E.U16 R0, [R24.64] ;  /* 0x0000000418007981 */ /* 0x000526000c1e1500 */
[C---:B------:R-:W-:Y:S02]  /*3450*/  IMAD.WIDE R46, R125.reuse, 0x2, R118 ;  /* 0x000000027d2e7825 */ /* 0x040fe400078e0276 */
[----:B------:R0:W4:Y:S02]  /*3460*/  LDG.E.U16 R50, [R50.64] ;  /* 0x0000000432327981 */ /* 0x000124000c1e1500 */
[----:B------:R-:W-:-:S02]  /*3470*/  IMAD.WIDE R48, R125, 0x2, R48 ;  /* 0x000000027d307825 */ /* 0x000fc400078e0230 */
[----:B------:R1:W4:Y:S04]  /*3480*/  LDG.E.U16 R46, [R46.64] ;  /* 0x000000042e2e7981 */ /* 0x000328000c1e1500 */
[----:B------:R0:W4:Y:S01]  /*3490*/  LDG.E.U16 R48, [R48.64] ;  /* 0x0000000430307981 */ /* 0x000122000c1e1500 */
[C---:B------:R-:W-:Y:S01]  /*34a0*/  IMAD.WIDE R52, R125.reuse, 0x2, R52 ;  /* 0x000000027d347825 */ /* 0x040fe200078e0234 */
[----:B------:R-:W-:Y:S03]  /*34b0*/  HMMA.16816.F32.BF16 R20, R20, R26, R28 ;  /* 0x0000001a1414723c */ /* 0x000fe6000004181c */
[C---:B------:R-:W-:Y:S02]  /*34c0*/  IMAD.WIDE R34, R125.reuse, 0x2, R34 ;  /* 0x000000027d227825 */ /* 0x040fe400078e0222 */
[----:B------:R-:W4:Y:S04]  /*34d0*/  LDG.E.U16 R52, [R52.64] ;  /* 0x0000000434347981 */ /* 0x000f28000c1e1500 */
[----:B0-----:R-:W4:Y:S01]  /*34e0*/  LDL.LU R49, [R1+0x40] ;  /* 0x0000400001317983 */ /* 0x001f220000300800 */
[----:B------:R-:W-:-:S03]  /*34f0*/  IMAD.WIDE R44, R125, 0x2, R44 ;  /* 0x000000027d2c7825 */ /* 0x000fc600078e022c */
[----:B------:R0:W4:Y:S04]  /*3500*/  LDG.E.U16 R34, [R34.64] ;  /* 0x0000000422227981 */ /* 0x000128000c1e1500 */
[----:B------:R0:W4:Y:S04]  /*3510*/  LDG.E.U16 R44, [R44.64] ;  /* 0x000000042c2c7981 */ /* 0x000128000c1e1500 */
[----:B------:R-:W-:Y:S04]  /*3520*/  STL [R1+0x18c], R125 ;  /* 0x00018c7d01007387 */ /* 0x000fe80000100800 */
[----:B------:R0:W-:Y:S04]  /*3530*/  STL.64 [R1+0x30], R22 ;  /* 0x0000301601007387 */ /* 0x0001e80000100a00 */
[----:B------:R-:W4:Y:S01]  /*3540*/  LDL.LU R28, [R1+0x4c] ;  /* 0x00004c00011c7983 */ /* 0x000f220000300800 */
[----:B------:R-:W-:Y:S01]  /*3550*/  MOV R82, R20 ;  /* 0x0000001400527202 */ /* 0x000fe20000000f00 */
[----:B------:R-:W-:-:S02]  /*3560*/  FMUL R20, R16, c[0x0][0x188] ;  /* 0x0000620010147a20 */ /* 0x000fc40000400000 */
[----:B------:R-:W-:Y:S02]  /*3570*/  IMAD.MOV.U32 R27, RZ, RZ, R22 ;  /* 0x000000ffff1b7224 */ /* 0x000fe400078e0016 */
[----:B------:R-:W-:Y:S02]  /*3580*/  IMAD.MOV.U32 R26, RZ, RZ, R23 ;  /* 0x000000ffff1a7224 */ /* 0x000fe400078e0017 */
[----:B0-----:R-:W-:Y:S02]  /*3590*/  FMUL R22, R18, c[0x0][0x188] ;  /* 0x0000620012167a20 */ /* 0x001fe40000400000 */
[----:B------:R-:W-:Y:S02]  /*35a0*/  FMUL R23, R19, c[0x0][0x188] ;  /* 0x0000620013177a20 */ /* 0x000fe40000400000 */
[----:B--2---:R-:W-:-:S05]  /*35b0*/  IMAD.WIDE R24, R125, 0x2, R116 ;  /* 0x000000027d187825 */ /* 0x004fca00078e0274 */
[----:B------:R0:W2:Y:S02]  /*35c0*/  LDG.E.U16 R51, [R24.64] ;  /* 0x0000000418337981 */ /* 0x0000a4000c1e1500 */
[----:B0-----:R-:W-:-:S04]  /*35d0*/  IMAD.WIDE R24, R125, 0x2, R94 ;  /* 0x000000027d187825 */ /* 0x001fc800078e025e */
[C---:B---3--:R-:W-:Y:S02]  /*35e0*/  IMAD.WIDE R32, R125.reuse, 0x2, R32 ;  /* 0x000000027d207825 */ /* 0x048fe400078e0220 */
[----:B------:R0:W3:Y:S04]  /*35f0*/  LDG.E.U16 R24, [R24.64] ;  /* 0x0000000418187981 */ /* 0x0000e8000c1e1500 */
[----:B0-----:R4:W3:Y:S02]  /*3600*/  LDG.E.U16 R25, [R32.64] ;  /* 0x0000000420197981 */ /* 0x0018e4000c1e1500 */
[----:B----4-:R-:W-:-:S05]  /*3610*/  IMAD.WIDE R32, R125, 0x2, R92 ;  /* 0x000000027d207825 */ /* 0x010fca00078e025c */
[----:B-1----:R0:W4:Y:S02]  /*3620*/  LDG.E.U16 R47, [R32.64] ;  /* 0x00000004202f7981 */ /* 0x002124000c1e1500 */
[----:B0-----:R-:W-:-:S06]  /*3630*/  IMAD.WIDE R32, R125, 0x2, R86 ;  /* 0x000000027d207825 */ /* 0x001fcc00078e0256 */
[----:B------:R-:W4:Y:S01]  /*3640*/  LDG.E.U16 R32, [R32.64] ;  /* 0x0000000420207981 */ /* 0x000f22000c1e1500 */
[----:B------:R-:W-:Y:S01]  /*3650*/  MOV R125, R81 ;  /* 0x00000051007d7202 */ /* 0x000fe20000000f00 */
[----:B------:R-:W-:Y:S02]  /*3660*/  IMAD.MOV.U32 R81, RZ, RZ, R21 ;  /* 0x000000ffff517224 */ /* 0x000fe400078e0015 */
[----:B------:R-:W-:-:S05]  /*3670*/  FMUL R21, R17, c[0x0][0x188] ;  /* 0x0000620011157a20 */ /* 0x000fca0000400000 */
[----:B------:R-:W-:Y:S01]  /*3680*/  FMNMX R20, R20, R21, !PT ;  /* 0x0000001514147209 */ /* 0x000fe20007800000 */
        /* <DEDUP_REMOVED lines=8> */
[----:B------:R-:W-:Y:S01]  /*3710*/  FMUL R20, R40, c[0x0][0x188] ;  /* 0x0000620028147a20 */ /* 0x000fe20000400000 */
[----:B------:R-:W-:Y:S01]  /*3720*/  FMNMX R22, R22, R23, !PT ;  /* 0x0000001716167209 */ /* 0x000fe20007800000 */
[----:B------:R-:W-:-:S03]  /*3730*/  FMUL R23, R14, c[0x0][0x188] ;  /* 0x000062000e177a20 */ /* 0x000fc60000400000 */
        /* <DEDUP_REMOVED lines=34> */
[----:B------:R-:W-:-:S04]  /*3960*/  FMNMX R22, R23, R22, !PT ;  /* 0x0000001617167209 */ /* 0x000fc80007800000 */
[----:B------:R-:W-:Y:S01]  /*3970*/  FMNMX R20, R20, R21, !PT ;  /* 0x0000001514147209 */ /* 0x000fe20007800000 */
[----:B------:R-:W-:Y:S02]  /*3980*/  FMUL R21, R7, c[0x0][0x188] ;  /* 0x0000620007157a20 */ /* 0x000fe40000400000 */
[----:B------:R-:W-:-:S03]  /*3990*/  FMUL R23, R125, c[0x0][0x188] ;  /* 0x000062007d177a20 */ /* 0x000fc60000400000 */
[----:B------:R-:W-:Y:S02]  /*39a0*/  FMNMX R22, R21, R22, !PT ;  /* 0x0000001615167209 */ /* 0x000fe40007800000 */
[----:B------:R-:W0:Y:S02]  /*39b0*/  SHFL.BFLY PT, R21, R20, 0x2, 0x1f ;  /* 0x0c401f0014157f89 */ /* 0x000e2400000e0000 */
[----:B------:R-:W-:Y:S01]  /*39c0*/  FMNMX R22, R23, R22, !PT ;  /* 0x0000001617167209 */ /* 0x000fe20007800000 */
[----:B------:R-:W-:Y:S01]  /*39d0*/  FMUL R23, R83, c[0x0][0x188] ;  /* 0x0000620053177a20 */ /* 0x000fe20000400000 */
[----:B------:R-:W1:Y:S04]  /*39e0*/  S2R R119, SR_TID.X ;  /* 0x0000000000777919 */ /* 0x000e680000002100 */
[----:B------:R-:W-:Y:S01]  /*39f0*/  FMNMX R23, R23, R22, !PT ;  /* 0x0000001617177209 */ /* 0x000fe20007800000 */
[----:B------:R-:W-:-:S05]  /*3a00*/  FMUL R22, R27, c[0x0][0x188] ;  /* 0x000062001b167a20 */ /* 0x000fca0000400000 */
[----:B------:R-:W-:Y:S01]  /*3a10*/  FMNMX R23, R22, R23, !PT ;  /* 0x0000001716177209 */ /* 0x000fe20007800000 */
[----:B------:R-:W-:-:S05]  /*3a20*/  FMUL R22, R26, c[0x0][0x188] ;  /* 0x000062001a167a20 */ /* 0x000fca0000400000 */
[----:B------:R-:W-:Y:S02]  /*3a30*/  FMNMX R22, R22, R23, !PT ;  /* 0x0000001716167209 */ /* 0x000fe40007800000 */
[----:B0-----:R-:W-:-:S03]  /*3a40*/  FMNMX R21, R20, R21, !PT ;  /* 0x0000001514157209 */ /* 0x001fc60007800000 */
[----:B------:R-:W0:Y:S04]  /*3a50*/  SHFL.BFLY PT, R23, R22, 0x2, 0x1f ;  /* 0x0c401f0016177f89 */ /* 0x000e2800000e0000 */
[----:B------:R-:W0:Y:S01]  /*3a60*/  SHFL.BFLY PT, R20, R21, 0x1, 0x1f ;  /* 0x0c201f0015147f89 */ /* 0x000e2200000e0000 */
[C---:B-1----:R-:W-:Y:S02]  /*3a70*/  LOP3.LUT R124, R119.reuse, 0x1ff, RZ, 0xc0, !PT ;  /* 0x000001ff777c7812 */ /* 0x042fe400078ec0ff */
[----:B------:R-:W-:Y:S02]  /*3a80*/  LOP3.LUT R45, R119, 0x1c0, RZ, 0xc0, !PT ;  /* 0x000001c0772d7812 */ /* 0x000fe400078ec0ff */
[----:B------:R-:W-:Y:S02]  /*3a90*/  SHF.L.U32 R35, R124, 0x1, RZ ;  /* 0x000000017c237819 */ /* 0x000fe400000006ff */
[----:B------:R-:W-:-:S04]  /*3aa0*/  SHF.R.U32.HI R45, RZ, 0x2, R45 ;  /* 0x00000002ff2d7819 */ /* 0x000fc8000001162d */
[----:B------:R-:W-:Y:S01]  /*3ab0*/  LOP3.LUT R35, R35, R45, RZ, 0x3c, !PT ;  /* 0x0000002d23237212 */ /* 0x000fe200078e3cff */
[----:B------:R-:W-:Y:S01]  /*3ac0*/  BAR.SYNC.DEFER_BLOCKING 0x0 ;  /* 0x0000000000007b1d */ /* 0x000fe20000010000 */
[----:B0-----:R-:W-:Y:S02]  /*3ad0*/  FMNMX R23, R22, R23, !PT ;  /* 0x0000001716177209 */ /* 0x001fe40007800000 */
[----:B------:R-:W-:-:S03]  /*3ae0*/  FMNMX R20, R21, R20, !PT ;  /* 0x0000001415147209 */ /* 0x000fc60007800000 */
[----:B------:R-:W-:Y:S04]  /*3af0*/  STS.U16 [R35+0x10000], R80 ;  /* 0x0100005023007388 */ /* 0x000fe80000000400 */
[----:B------:R-:W-:Y:S04]  /*3b00*/  STS.U16 [R35+0x10400], R55 ;  /* 0x0104003723007388 */ /* 0x000fe80000000400 */
[----:B------:R-:W-:Y:S04]  /*3b10*/  STS.U16 [R35+0x10800], R46 ;  /* 0x0108002e23007388 */ /* 0x000fe80000000400 */
[----:B------:R0:W-:Y:S02]  /*3b20*/  STS.U16 [R35+0x10c00], R2 ;  /* 0x010c000223007388 */ /* 0x0001e40000000400 */
[----:B0-----:R-:W-:-:S02]  /*3b30*/  FMNMX R2, R20, R49, !PT ;  /* 0x0000003114027209 */ /* 0x001fc40007800000 */
[----:B------:R-:W0:Y:S04]  /*3b40*/  SHFL.BFLY PT, R20, R23, 0x1, 0x1f ;  /* 0x0c201f0017147f89 */ /* 0x000e2800000e0000 */
[----:B------:R-:W-:Y:S04]  /*3b50*/  STS.U16 [R35+0x11000], R54 ;  /* 0x0110003623007388 */ /* 0x000fe80000000400 */
[----:B------:R-:W-:Y:S04]  /*3b60*/  STS.U16 [R35+0x11400], R50 ;  /* 0x0114003223007388 */ /* 0x000fe80000000400 */
[----:B------:R0:W-:Y:S04]  /*3b70*/  STS.U16 [R35+0x11800], R0 ;  /* 0x0118000023007388 */ /* 0x0001e80000000400 */
[----:B------:R-:W-:Y:S01]  /*3b80*/  STS.U16 [R35+0x11c00], R52 ;  /* 0x011c003423007388 */ /* 0x000fe20000000400 */
[----:B0-----:R-:W-:-:S04]  /*3b90*/  FMNMX R0, R23, R20, !PT ;  /* 0x0000001417007209 */ /* 0x001fc80007800000 */
[----:B------:R-:W-:Y:S01]  /*3ba0*/  FMNMX R0, R0, R28, !PT ;  /* 0x0000001c00007209 */ /* 0x000fe20007800000 */
[--C-:B------:R-:W-:Y:S02]  /*3bb0*/  FFMA R16, R16, c[0x0][0x188], -R2.reuse ;  /* 0x0000620010107a23 */ /* 0x100fe40000000802 */
[----:B------:R-:W-:Y:S01]  /*3bc0*/  FFMA R17, R17, c[0x0][0x188], -R2 ;  /* 0x0000620011117a23 */ /* 0x000fe20000000802 */
[----:B--2---:R-:W-:Y:S04]  /*3bd0*/  STS.U16 [R35+0x12000], R51 ;  /* 0x0120003323007388 */ /* 0x004fe80000000400 */
[----:B------:R-:W-:Y:S04]  /*3be0*/  STS.U16 [R35+0x12400], R48 ;  /* 0x0124003023007388 */ /* 0x000fe80000000400 */
[----:B---3--:R0:W-:Y:S04]  /*3bf0*/  STS.U16 [R35+0x12800], R24 ;  /* 0x0128001823007388 */ /* 0x0081e80000000400 */
[----:B------:R1:W-:Y:S04]  /*3c00*/  STS.U16 [R35+0x12c00], R25 ;  /* 0x012c001923007388 */ /* 0x0003e80000000400 */
[----:B----4-:R-:W-:Y:S04]  /*3c10*/  STS.U16 [R35+0x13000], R47 ;  /* 0x0130002f23007388 */ /* 0x010fe80000000400 */
[----:B------:R-:W-:Y:S04]  /*3c20*/  STS.U16 [R35+0x13400], R34 ;  /* 0x0134002223007388 */ /* 0x000fe80000000400 */
[----:B------:R-:W-:Y:S04]  /*3c30*/  STS.U16 [R35+0x13800], R44 ;  /* 0x0138002c23007388 */ /* 0x000fe80000000400 */
[----:B------:R-:W-:Y:S04]  /*3c40*/  STS.U16 [R35+0x13c00], R32 ;  /* 0x013c002023007388 */ /* 0x000fe80000000400 */
[----:B------:R-:W-:Y:S01]  /*3c50*/  BAR.SYNC.DEFER_BLOCKING 0x0 ;  /* 0x0000000000007b1d */ /* 0x000fe20000010000 */
[----:B------:R-:W-:-:S02]  /*3c60*/  FFMA R18, R18, c[0x0][0x188], -R0 ;  /* 0x0000620012127a23 */ /* 0x000fc40000000800 */
[----:B------:R-:W-:Y:S02]  /*3c70*/  FFMA R19, R19, c[0x0][0x188], -R0 ;  /* 0x0000620013137a23 */ /* 0x000fe40000000800 */
[----:B------:R-:W-:Y:S02]  /*3c80*/  FFMA R12, R12, c[0x0][0x188], -R2 ;  /* 0x000062000c0c7a23 */ /* 0x000fe40000000802 */
[----:B------:R-:W-:Y:S02]  /*3c90*/  FMUL R16, R16, 1.4426950216293334961 ;  /* 0x3fb8aa3b10107820 */ /* 0x000fe40000400000 */
[----:B------:R-:W-:Y:S02]  /*3ca0*/  FMUL R17, R17, 1.4426950216293334961 ;  /* 0x3fb8aa3b11117820 */ /* 0x000fe40000400000 */
[----:B------:R-:W-:Y:S02]  /*3cb0*/  FMUL R18, R18, 1.4426950216293334961 ;  /* 0x3fb8aa3b12127820 */ /* 0x000fe40000400000 */
[----:B------:R-:W-:-:S02]  /*3cc0*/  FMUL R19, R19, 1.4426950216293334961 ;  /* 0x3fb8aa3b13137820 */ /* 0x000fc40000400000 */
[----:B------:R-:W-:Y:S01]  /*3cd0*/  FMUL R12, R12, 1.4426950216293334961 ;  /* 0x3fb8aa3b0c0c7820 */ /* 0x000fe20000400000 */
[----:B------:R-:W-:Y:S08]  /*3ce0*/  MUFU.EX2 R87, R16 ;  /* 0x0000001000577308 */ /* 0x000ff00000000800 */
[----:B------:R-:W-:Y:S01]  /*3cf0*/  MUFU.EX2 R83, R17 ;  /* 0x0000001100537308 */ /* 0x000fe20000000800 */
[----:B------:R-:W-:Y:S01]  /*3d00*/  FFMA R13, R13, c[0x0][0x188], -R2 ;  /* 0x000062000d0d7a23 */ /* 0x000fe20000000802 */
[----:B------:R-:W-:Y:S01]  /*3d10*/  LDSM.16.M88.4 R52, [R3+0x11800] ;  /* 0x011800000334783b */ /* 0x000fe20000000200 */
[----:B------:R-:W-:-:S02]  /*3d20*/  FFMA R14, R14, c[0x0][0x188], -R0 ;  /* 0x000062000e0e7a23 */ /* 0x000fc40000000800 */
[----:B------:R-:W-:Y:S01]  /*3d30*/  FFMA R15, R15, c[0x0][0x188], -R0 ;  /* 0x000062000f0f7a23 */ /* 0x000fe20000000800 */
[----:B------:R-:W-:Y:S02]  /*3d40*/  LDSM.16.M88.4 R20, [R3+0x10400] ;  /* 0x010400000314783b */ /* 0x000fe40000000200 */
[----:B------:R2:W3:Y:S01]  /*3d50*/  MUFU.EX2 R26, R12 ;  /* 0x0000000c001a7308 */ /* 0x0004e20000000800 */
[----:B------:R-:W-:Y:S01]  /*3d60*/  FFMA R37, R37, c[0x0][0x188], -R2 ;  /* 0x0000620025257a23 */ /* 0x000fe20000000802 */
[----:B------:R-:W-:Y:S06]  /*3d70*/  LDSM.16.M88.4 R32, [R3+0x11000] ;  /* 0x011000000320783b */ /* 0x000fec0000000200 */
[----:B------:R-:W-:Y:S01]  /*3d80*/  MUFU.EX2 R80, R18 ;  /* 0x0000001200507308 */ /* 0x000fe20000000800 */
[----:B--2---:R-:W-:-:S07]  /*3d90*/  FADD R12, -R2, R49 ;  /* 0x00000031020c7221 */ /* 0x004fce0000000100 */
[----:B------:R2:W-:Y:S01]  /*3da0*/  MUFU.EX2 R86, R19 ;  /* 0x0000001300567308 */ /* 0x0005e20000000800 */
[----:B------:R-:W-:Y:S02]  /*3db0*/  FMUL R12, R12, 1.4426950216293334961 ;  /* 0x3fb8aa3b0c0c7820 */ /* 0x000fe40000400000 */
[----:B------:R-:W-:Y:S02]  /*3dc0*/  FMUL R13, R13, 1.4426950216293334961 ;  /* 0x3fb8aa3b0d0d7820 */ /* 0x000fe40000400000 */
[----:B------:R-:W-:Y:S02]  /*3dd0*/  FMUL R14, R14, 1.4426950216293334961 ;  /* 0x3fb8aa3b0e0e7820 */ /* 0x000fe40000400000 */
[----:B------:R-:W-:Y:S01]  /*3de0*/  FMUL R15, R15, 1.4426950216293334961 ;  /* 0x3fb8aa3b0f0f7820 */ /* 0x000fe20000400000 */
[----:B---3--:R-:W-:Y:S04]  /*3df0*/  STL [R1+0x74], R26 ;  /* 0x0000741a01007387 */ /* 0x008fe80000100800 */
[----:B--2---:R-:W2:Y:S01]  /*3e00*/  LDSM.16.M88.4 R16, [R3+0x10800] ;  /* 0x010800000310783b */ /* 0x004ea20000000200 */
[----:B------:R3:W4:Y:S03]  /*3e10*/  MUFU.EX2 R92, R12 ;  /* 0x0000000c005c7308 */ /* 0x0007260000000800 */
[----:B------:R-:W-:Y:S01]  /*3e20*/  LDSM.16.M88.4 R48, [R3+0x10c00] ;  /* 0x010c00000330783b */ /* 0x000fe20000000200 */
[----:B---3--:R-:W-:-:S04]  /*3e30*/  FADD R12, -R0, R28 ;  /* 0x0000001c000c7221 */ /* 0x008fc80000000100 */
[----:B------:R-:W3:Y:S01]  /*3e40*/  MUFU.EX2 R27, R13 ;  /* 0x0000000d001b7308 */ /* 0x000ee20000000800 */
[----:B------:R-:W2:Y:S01]  /*3e50*/  LDSM.16.M88.4 R28, [R3+0x10000] ;  /* 0x01000000031c783b */ /* 0x000ea20000000200 */
[----:B------:R-:W-:-:S06]  /*3e60*/  FMUL R12, R12, 1.4426950216293334961 ;  /* 0x3fb8aa3b0c0c7820 */ /* 0x000fcc0000400000 */
[----:B------:R1:W1:Y:S08]  /*3e70*/  MUFU.EX2 R124, R12 ;  /* 0x0000000c007c7308 */ /* 0x0002700000000800 */
[----:B0-----:R3:W-:Y:S08]  /*3e80*/  MUFU.EX2 R24, R14 ;  /* 0x0000000e00187308 */ /* 0x0017f00000000800 */
[----:B-1----:R-:W0:Y:S01]  /*3e90*/  MUFU.EX2 R25, R15 ;  /* 0x0000000f00197308 */ /* 0x002e220000000800 */
[----:B------:R-:W-:Y:S01]  /*3ea0*/  F2FP.BF16.PACK_AB R12, R83, R87 ;  /* 0x00000057530c723e */ /* 0x000fe200000010ff */
[----:B----4-:R-:W-:Y:S01]  /*3eb0*/  FMUL R60, R92, R60 ;  /* 0x0000003c5c3c7220 */ /* 0x010fe20000400000 */
[----:B------:R-:W-:Y:S01]  /*3ec0*/  F2FP.BF16.PACK_AB R13, R86, R80 ;  /* 0x00000050560d723e */ /* 0x000fe200000010ff */
[----:B------:R-:W-:Y:S01]  /*3ed0*/  FMUL R61, R92, R61 ;  /* 0x0000003d5c3d7220 */ /* 0x000fe20000400000 */
[----:B---3--:R-:W-:Y:S01]  /*3ee0*/  F2FP.BF16.PACK_AB R14, R27, R26 ;  /* 0x0000001a1b0e723e */ /* 0x008fe200000010ff */
[----:B------:R-:W-:-:S02]  /*3ef0*/  FMUL R62, R124, R62 ;  /* 0x0000003e7c3e7220 */ /* 0x000fc40000400000 */
[----:B------:R-:W-:Y:S01]  /*3f00*/  FMUL R63, R124, R63 ;  /* 0x0000003f7c3f7220 */ /* 0x000fe20000400000 */
[----:B------:R-:W-:Y:S01]  /*3f10*/  STL [R1+0x78], R27 ;  /* 0x0000781b01007387 */ /* 0x000fe20000100800 */
[----:B0-----:R-:W-:-:S03]  /*3f20*/  F2FP.BF16.PACK_AB R15, R25, R24 ;  /* 0x00000018190f723e */ /* 0x001fc600000010ff */
[----:B------:R-:W-:Y:S04]  /*3f30*/  STL [R1+0x44], R92 ;  /* 0x0000445c01007387 */ /* 0x000fe80000100800 */
[----:B------:R-:W-:Y:S01]  /*3f40*/  STL [R1+0x6c], R24 ;  /* 0x00006c1801007387 */ /* 0x000fe20000100800 */
[----:B--2---:R-:W-:Y:S03]  /*3f50*/  HMMA.16816.F32.BF16 R60, R12, R16, R60 ;  /* 0x000000100c3c723c */ /* 0x004fe6000004183c */
[----:B------:R-:W-:Y:S04]  /*3f60*/  STL [R1+0x70], R25 ;  /* 0x0000701901007387 */ /* 0x000fe80000100800 */
[----:B------:R-:W0:Y:S01]  /*3f70*/  LDSM.16.M88.4 R24, [R3+0x11400] ;  /* 0x011400000318783b */ /* 0x000e220000000200 */
[----:B------:R-:W-:-:S04]  /*3f80*/  FFMA R16, R36, c[0x0][0x188], -R2 ;  /* 0x0000620024107a23 */ /* 0x000fc80000000802 */
[----:B------:R-:W-:-:S04]  /*3f90*/  FMUL R16, R16, 1.4426950216293334961 ;  /* 0x3fb8aa3b10107820 */ /* 0x000fc80000400000 */
[----:B------:R1:W2:Y:S01]  /*3fa0*/  MUFU.EX2 R116, R16 ;  /* 0x0000001000747308 */ /* 0x0002a20000000800 */
[----:B------:R-:W-:Y:S02]  /*3fb0*/  FFMA R38, R38, c[0x0][0x188], -R0 ;  /* 0x0000620026267a23 */ /* 0x000fe40000000800 */
[----:B-1----:R-:W-:-:S04]  /*3fc0*/  FFMA R16, R41, c[0x0][0x188], -R2 ;  /* 0x0000620029107a23 */ /* 0x002fc80000000802 */
[----:B------:R-:W-:Y:S02]  /*3fd0*/  FMUL R16, R16, 1.4426950216293334961 ;  /* 0x3fb8aa3b10107820 */ /* 0x000fe40000400000 */
[--C-:B------:R-:W-:Y:S02]  /*3fe0*/  FFMA R39, R39, c[0x0][0x188], -R0.reuse ;  /* 0x0000620027277a23 */ /* 0x100fe40000000800 */
[----:B------:R1:W-:Y:S01]  /*3ff0*/  MUFU.EX2 R94, R16 ;  /* 0x00000010005e7308 */ /* 0x0003e20000000800 */
[----:B------:R-:W-:Y:S02]  /*4000*/  FMUL R37, R37, 1.4426950216293334961 ;  /* 0x3fb8aa3b25257820 */ /* 0x000fe40000400000 */
[----:B------:R-:W-:Y:S02]  /*4010*/  FMUL R38, R38, 1.4426950216293334961 ;  /* 0x3fb8aa3b26267820 */ /* 0x000fe40000400000 */
[----:B------:R-:W-:Y:S02]  /*4020*/  FMUL R39, R39, 1.4426950216293334961 ;  /* 0x3fb8aa3b27277820 */ /* 0x000fe40000400000 */
[----:B-1----:R-:W-:Y:S01]  /*4030*/  FFMA R16, R43, c[0x0][0x188], -R0 ;  /* 0x000062002b107a23 */ /* 0x002fe20000000800 */
[----:B------:R-:W1:Y:S01]  /*4040*/  MUFU.EX2 R118, R37 ;  /* 0x0000002500767308 */ /* 0x000e620000000800 */
[----:B------:R-:W-:-:S02]  /*4050*/  FFMA R40, R40, c[0x0][0x188], -R2 ;  /* 0x0000620028287a23 */ /* 0x000fc40000000802 */
[----:B------:R-:W-:Y:S02]  /*4060*/  FMUL R16, R16, 1.4426950216293334961 ;  /* 0x3fb8aa3b10107820 */ /* 0x000fe40000400000 */
[----:B------:R-:W-:-:S03]  /*4070*/  FFMA R42, R42, c[0x0][0x188], -R0 ;  /* 0x000062002a2a7a23 */ /* 0x000fc60000000800 */
[----:B------:R-:W3:Y:S01]  /*4080*/  MUFU.EX2 R95, R38 ;  /* 0x00000026005f7308 */ /* 0x000ee20000000800 */
[----:B------:R-:W-:Y:S02]  /*4090*/  FMUL R40, R40, 1.4426950216293334961 ;  /* 0x3fb8aa3b28287820 */ /* 0x000fe40000400000 */
[----:B------:R-:W-:-:S05]  /*40a0*/  FMUL R42, R42, 1.4426950216293334961 ;  /* 0x3fb8aa3b2a2a7820 */ /* 0x000fca0000400000 */
[----:B------:R-:W4:Y:S01]  /*40b0*/  MUFU.EX2 R117, R39 ;  /* 0x0000002700757308 */ /* 0x000f220000000800 */
[C---:B------:R-:W-:Y:S02]  /*40c0*/  FMUL R120, R92.reuse, R120 ;  /* 0x000000785c787220 */ /* 0x040fe40000400000 */
[----:B------:R-:W-:-:S05]  /*40d0*/  FMUL R121, R92, R121 ;  /* 0x000000795c797220 */ /* 0x000fca0000400000 */
[----:B------:R-:W0:Y:S01]  /*40e0*/  MUFU.EX2 R93, R16 ;  /* 0x00000010005d7308 */ /* 0x000e220000000800 */
[C---:B------:R-:W-:Y:S02]  /*40f0*/  FMUL R122, R124.reuse, R122 ;  /* 0x0000007a7c7a7220 */ /* 0x040fe40000400000 */
[----:B------:R-:W-:-:S05]  /*4100*/  FMUL R123, R124, R123 ;  /* 0x0000007b7c7b7220 */ /* 0x000fca0000400000 */
[----:B------:R-:W0:Y:S01]  /*4110*/  MUFU.EX2 R36, R40 ;  /* 0x0000002800247308 */ /* 0x000e220000000800 */
[C---:B------:R-:W-:Y:S02]  /*4120*/  FMUL R72, R92.reuse, R72 ;  /* 0x000000485c487220 */ /* 0x040fe40000400000 */
[----:B------:R-:W-:Y:S02]  /*4130*/  FMUL R73, R92, R73 ;  /* 0x000000495c497220 */ /* 0x000fe40000400000 */
[----:B------:R-:W-:-:S03]  /*4140*/  FMUL R74, R124, R74 ;  /* 0x0000004a7c4a7220 */ /* 0x000fc60000400000 */
[----:B------:R-:W3:Y:S01]  /*4150*/  MUFU.EX2 R39, R42 ;  /* 0x0000002a00277308 */ /* 0x000ee20000000800 */
[----:B------:R-:W-:Y:S01]  /*4160*/  FMUL R75, R124, R75 ;  /* 0x0000004b7c4b7220 */ /* 0x000fe20000400000 */
[----:B------:R-:W-:Y:S01]  /*4170*/  HMMA.16816.F32.BF16 R120, R12, R28, R120 ;  /* 0x0000001c0c78723c */ /* 0x000fe20000041878 */
[C---:B------:R-:W-:Y:S01]  /*4180*/  FMUL R64, R92.reuse, R64 ;  /* 0x000000405c407220 */ /* 0x040fe20000400000 */
[----:B--2---:R2:W-:Y:S01]  /*4190*/  STL [R1+0x58], R116 ;  /* 0x0000587401007387 */ /* 0x0045e20000100800 */
[----:B------:R-:W-:Y:S02]  /*41a0*/  FMUL R65, R92, R65 ;  /* 0x000000415c417220 */ /* 0x000fe40000400000 */
[C---:B------:R-:W-:Y:S01]  /*41b0*/  FMUL R66, R124.reuse, R66 ;  /* 0x000000427c427220 */ /* 0x040fe20000400000 */
[----:B-1----:R-:W-:Y:S01]  /*41c0*/  STL [R1+0x60], R118 ;  /* 0x0000607601007387 */ /* 0x002fe20000100800 */
[----:B------:R-:W-:-:S03]  /*41d0*/  FMUL R67, R124, R67 ;  /* 0x000000437c437220 */ /* 0x000fc60000400000 */
[----:B------:R-:W-:Y:S01]  /*41e0*/  STL [R1+0x68], R94 ;  /* 0x0000685e01007387 */ /* 0x000fe20000100800 */
[----:B0-----:R-:W-:Y:S03]  /*41f0*/  HMMA.16816.F32.BF16 R72, R12, R24, R72 ;  /* 0x000000180c48723c */ /* 0x001fe60000041848 */
[----:B---3--:R-:W-:Y:S01]  /*4200*/  STL [R1+0x54], R95 ;  /* 0x0000545f01007387 */ /* 0x008fe20000100800 */
[----:B------:R-:W-:-:S03]  /*4210*/  FMUL R76, R92, R76 ;  /* 0x0000004c5c4c7220 */ /* 0x000fc60000400000 */
[----:B----4-:R0:W-:Y:S01]  /*4220*/  STL [R1+0x5c], R117 ;  /* 0x00005c7501007387 */ /* 0x0101e20000100800 */
[----:B------:R-:W-:Y:S01]  /*4230*/  HMMA.16816.F32.BF16 R64, R12, R48, R64 ;  /* 0x000000300c40723c */ /* 0x000fe20000041840 */
[----:B------:R-:W-:Y:S02]  /*4240*/  FMUL R77, R92, R77 ;  /* 0x0000004d5c4d7220 */ /* 0x000fe40000400000 */
[----:B------:R1:W-:Y:S01]  /*4250*/  STL [R1+0x64], R93 ;  /* 0x0000645d01007387 */ /* 0x0003e20000100800 */
[C---:B------:R-:W-:Y:S02]  /*4260*/  FMUL R78, R124.reuse, R78 ;  /* 0x0000004e7c4e7220 */ /* 0x040fe40000400000 */
[----:B------:R-:W-:Y:S01]  /*4270*/  FMUL R79, R124, R79 ;  /* 0x0000004f7c4f7220 */ /* 0x000fe20000400000 */
[----:B------:R-:W3:Y:S01]  /*4280*/  LDL.LU R24, [R1+0x1c] ;  /* 0x00001c0001187983 */ /* 0x000ee20000300800 */
[----:B--2---:R-:W-:-:S03]  /*4290*/  F2FP.BF16.PACK_AB R116, R118, R116 ;  /* 0x000000747674723e */ /* 0x004fc600000010ff */
[----:B------:R-:W2:Y:S01]  /*42a0*/  LDL.LU R25, [R1+0x18] ;  /* 0x0000180001197983 */ /* 0x000ea20000300800 */
[----:B0-----:R-:W-:-:S03]  /*42b0*/  F2FP.BF16.PACK_AB R117, R117, R95 ;  /* 0x0000005f7575723e */ /* 0x001fc600000010ff */
[----:B------:R-:W4:Y:S01]  /*42c0*/  LDL.LU R48, [R1+0x20] ;  /* 0x0000200001307983 */ /* 0x000f220000300800 */
[----:B------:R-:W-:-:S03]  /*42d0*/  F2FP.BF16.PACK_AB R118, R94, R36 ;  /* 0x000000245e76723e */ /* 0x000fc600000010ff */
[----:B------:R-:W4:Y:S01]  /*42e0*/  LDL.LU R49, [R1+0x24] ;  /* 0x0000240001317983 */ /* 0x000f220000300800 */
[----:B------:R-:W-:-:S03]  /*42f0*/  F2FP.BF16.PACK_AB R119, R93, R39 ;  /* 0x000000275d77723e */ /* 0x000fc600000010ff */
[----:B------:R-:W4:Y:S01]  /*4300*/  LDL.LU R95, [R1+0x2c] ;  /* 0x00002c00015f7983 */ /* 0x000f220000300800 */
[----:B------:R-:W-:Y:S03]  /*4310*/  HMMA.16816.F32.BF16 R76, R12, R52, R76 ;  /* 0x000000340c4c723c */ /* 0x000fe6000004184c */
[----:B------:R-:W4:Y:S04]  /*4320*/  LDL.LU R94, [R1+0x10] ;  /* 0x00001000015e7983 */ /* 0x000f280000300800 */
[----:B-1----:R-:W4:Y:S04]  /*4330*/  LDL.LU R93, [R1+0x14] ;  /* 0x00001400015d7983 */ /* 0x002f280000300800 */
[----:B------:R-:W4:Y:S04]  /*4340*/  LDL.LU R28, [R1] ;  /* 0x00000000011c7983 */ /* 0x000f280000300800 */
[----:B------:R-:W4:Y:S04]  /*4350*/  LDL.LU R29, [R1+0x4] ;  /* 0x00000400011d7983 */ /* 0x000f280000300800 */
[----:B------:R-:W4:Y:S01]  /*4360*/  LDL.LU R53, [R1+0x8] ;  /* 0x0000080001357983 */ /* 0x000f220000300800 */
[----:B------:R-:W-:Y:S03]  /*4370*/  HMMA.16816.F32.BF16 R120, R116, R30, R120 ;  /* 0x0000001e7478723c */ /* 0x000fe60000041878 */
[----:B------:R-:W4:Y:S04]  /*4380*/  LDL.LU R52, [R1+0xc] ;  /* 0x00000c0001347983 */ /* 0x000f280000300800 */
[----:B------:R-:W4:Y:S01]  /*4390*/  LDL.LU R31, [R1+0x28] ;  /* 0x00002800011f7983 */ /* 0x000f220000300800 */
[----:B------:R-:W-:-:S02]  /*43a0*/  FMUL R44, R92, R56 ;  /* 0x000000385c2c7220 */ /* 0x000fc40000400000 */
[----:B------:R-:W-:Y:S02]  /*43b0*/  FMUL R45, R92, R57 ;  /* 0x000000395c2d7220 */ /* 0x000fe40000400000 */
[C---:B------:R-:W-:Y:S02]  /*43c0*/  FMUL R46, R124.reuse, R58 ;  /* 0x0000003a7c2e7220 */ /* 0x040fe40000400000 */
[----:B------:R-:W-:Y:S02]  /*43d0*/  FMUL R47, R124, R59 ;  /* 0x0000003b7c2f7220 */ /* 0x000fe40000400000 */
[C---:B------:R-:W-:Y:S02]  /*43e0*/  FMUL R68, R92.reuse, R68 ;  /* 0x000000445c447220 */ /* 0x040fe40000400000 */
[----:B------:R-:W-:Y:S02]  /*43f0*/  FMUL R69, R92, R69 ;  /* 0x000000455c457220 */ /* 0x000fe40000400000 */
[----:B------:R-:W-:-:S02]  /*4400*/  FMUL R70, R124, R70 ;  /* 0x000000467c467220 */ /* 0x000fc40000400000 */
[C---:B------:R-:W-:Y:S01]  /*4410*/  FMUL R71, R124.reuse, R71 ;  /* 0x000000477c477220 */ /* 0x040fe20000400000 */
[C---:B------:R-:W-:Y:S01]  /*4420*/  HMMA.16816.F32.BF16 R44, R12.reuse, R20, R44 ;  /* 0x000000140c2c723c */ /* 0x040fe2000004182c */
[----:B------:R-:W-:Y:S01]  /*4430*/  IMAD.MOV.U32 R17, RZ, RZ, R80 ;  /* 0x000000ffff117224 */ /* 0x000fe200078e0050 */
[----:B------:R-:W-:Y:S01]  /*4440*/  MOV R16, R83 ;  /* 0x0000005300107202 */ /* 0x000fe20000000f00 */
[----:B------:R-:W-:Y:S01]  /*4450*/  IMAD.MOV.U32 R38, RZ, RZ, R82 ;  /* 0x000000ffff267224 */ /* 0x000fe200078e0052 */
[----:B------:R-:W-:Y:S01]  /*4460*/  MOV R37, R81 ;  /* 0x0000005100257202 */ /* 0x000fe20000000f00 */
[C---:B------:R-:W-:Y:S01]  /*4470*/  FMUL R106, R124.reuse, R106 ;  /* 0x0000006a7c6a7220 */ /* 0x040fe20000400000 */
[----:B------:R-:W-:Y:S01]  /*4480*/  LDSM.16.M88.4 R80, [R3+0x11c00] ;  /* 0x011c00000350783b */ /* 0x000fe20000000200 */
[----:B------:R-:W-:Y:S01]  /*4490*/  IMAD.MOV.U32 R21, RZ, RZ, R87 ;  /* 0x000000ffff157224 */ /* 0x000fe200078e0057 */
[----:B------:R-:W-:Y:S01]  /*44a0*/  HMMA.16816.F32.BF16 R68, R12, R32, R68 ;  /* 0x000000200c44723c */ /* 0x000fe20000041844 */
[----:B------:R-:W-:Y:S01]  /*44b0*/  MOV R20, R86 ;  /* 0x0000005600147202 */ /* 0x000fe20000000f00 */
[----:B------:R-:W-:Y:S01]  /*44c0*/  FMUL R107, R124, R107 ;  /* 0x0000006b7c6b7220 */ /* 0x000fe20000400000 */
[----:B------:R-:W-:Y:S04]  /*44d0*/  LDSM.16.M88.4 R40, [R3+0x12400] ;  /* 0x012400000328783b */ /* 0x000fe80000000200 */
[----:B------:R-:W-:Y:S01]  /*44e0*/  MOV R33, R85 ;  /* 0x0000005500217202 */ /* 0x000fe20000000f00 */
[----:B------:R-:W-:-:S02]  /*44f0*/  IMAD.MOV.U32 R32, RZ, RZ, R84 ;  /* 0x000000ffff207224 */ /* 0x000fc400078e0054 */
[----:B------:R-:W0:Y:S01]  /*4500*/  LDSM.16.M88.4 R84, [R3+0x12000] ;  /* 0x012000000354783b */ /* 0x000e220000000200 */
[C---:B------:R-:W-:Y:S07]  /*4510*/  HMMA.16816.F32.BF16 R76, R116.reuse, R54, R76 ;  /* 0x00000036744c723c */ /* 0x040fee000004184c */
[----:B------:R-:W-:Y:S01]  /*4520*/  IMAD.MOV.U32 R54, RZ, RZ, R17 ;  /* 0x000000ffff367224 */ /* 0x000fe200078e0011 */
[C---:B------:R-:W-:Y:S08]  /*4530*/  HMMA.16816.F32.BF16 R60, R116.reuse, R18, R60 ;  /* 0x00000012743c723c */ /* 0x040ff0000004183c */
[C---:B------:R-:W-:Y:S08]  /*4540*/  HMMA.16816.F32.BF16 R56, R116.reuse, R22, R44 ;  /* 0x000000167438723c */ /* 0x040ff0000004182c */
[----:B------:R-:W-:Y:S01]  /*4550*/  HMMA.16816.F32.BF16 R64, R116, R50, R64 ;  /* 0x000000327440723c */ /* 0x000fe20000041840 */
[----:B------:R-:W-:-:S07]  /*4560*/  MOV R55, R20 ;  /* 0x0000001400377202 */ /* 0x000fce0000000f00 */
[C---:B------:R-:W-:Y:S07]  /*4570*/  HMMA.16816.F32.BF16 R68, R116.reuse, R34, R68 ;  /* 0x000000227444723c */ /* 0x040fee0000041844 */
[C---:B------:R-:W-:Y:S01]  /*4580*/  FMUL R34, R124.reuse, R110 ;  /* 0x0000006e7c227220 */ /* 0x040fe20000400000 */
[----:B------:R-:W-:Y:S01]  /*4590*/  HMMA.16816.F32.BF16 R72, R116, R26, R72 ;  /* 0x0000001a7448723c */ /* 0x000fe20000041848 */
[C---:B------:R-:W-:Y:S02]  /*45a0*/  FMUL R35, R124.reuse, R111 ;  /* 0x0000006f7c237220 */ /* 0x040fe40000400000 */
[----:B------:R-:W-:-:S02]  /*45b0*/  FMUL R102, R124, R102 ;  /* 0x000000667c667220 */ /* 0x000fc40000400000 */
[C---:B------:R-:W-:Y:S02]  /*45c0*/  FMUL R103, R124.reuse, R103 ;  /* 0x000000677c677220 */ /* 0x040fe40000400000 */
[C---:B------:R-:W-:Y:S02]  /*45d0*/  FMUL R98, R124.reuse, R98 ;  /* 0x000000627c627220 */ /* 0x040fe40000400000 */
[----:B------:R-:W-:Y:S02]  /*45e0*/  FMUL R99, R124, R99 ;  /* 0x000000637c637220 */ /* 0x000fe40000400000 */
[----:B------:R-:W-:Y:S02]  /*45f0*/  FFMA R4, R4, c[0x0][0x188], -R2 ;  /* 0x0000620004047a23 */ /* 0x000fe40000000802 */
[C---:B------:R-:W-:Y:S02]  /*4600*/  FMUL R90, R124.reuse, R90 ;  /* 0x0000005a7c5a7220 */ /* 0x040fe40000400000 */
[----:B------:R-:W-:-:S02]  /*4610*/  FMUL R91, R124, R91 ;  /* 0x0000005b7c5b7220 */ /* 0x000fc40000400000 */
[----:B------:R-:W-:Y:S02]  /*4620*/  FMUL R4, R4, 1.4426950216293334961 ;  /* 0x3fb8aa3b04047820 */ /* 0x000fe40000400000 */
[C---:B------:R-:W-:Y:S02]  /*4630*/  FMUL R114, R124.reuse, R114 ;  /* 0x000000727c727220 */ /* 0x040fe40000400000 */
[----:B------:R-:W-:Y:S02]  /*4640*/  FMUL R115, R124, R115 ;  /* 0x000000737c737220 */ /* 0x000fe40000400000 */
[--C-:B------:R-:W-:Y:S02]  /*4650*/  FFMA R5, R5, c[0x0][0x188], -R2.reuse ;  /* 0x0000620005057a23 */ /* 0x100fe40000000802 */
[--C-:B------:R-:W-:Y:S02]  /*4660*/  FFMA R8, R8, c[0x0][0x188], -R2.reuse ;  /* 0x0000620008087a23 */ /* 0x100fe40000000802 */
[----:B------:R-:W-:-:S02]  /*4670*/  FFMA R9, R9, c[0x0][0x188], -R2 ;  /* 0x0000620009097a23 */ /* 0x000fc40000000802 */
[--C-:B------:R-:W-:Y:S02]  /*4680*/  FFMA R11, R11, c[0x0][0x188], -R0.reuse ;  /* 0x000062000b0b7a23 */ /* 0x100fe40000000800 */
[--C-:B------:R-:W-:Y:S02]  /*4690*/  FFMA R6, R6, c[0x0][0x188], -R0.reuse ;  /* 0x0000620006067a23 */ /* 0x100fe40000000800 */
[----:B------:R-:W-:Y:S02]  /*46a0*/  FFMA R7, R7, c[0x0][0x188], -R0 ;  /* 0x0000620007077a23 */ /* 0x000fe40000000800 */
[----:B------:R-:W-:Y:S02]  /*46b0*/  FMUL R5, R5, 1.4426950216293334961 ;  /* 0x3fb8aa3b05057820 */ /* 0x000fe40000400000 */
[----:B------:R-:W-:Y:S02]  /*46c0*/  FMUL R8, R8, 1.4426950216293334961 ;  /* 0x3fb8aa3b08087820 */ /* 0x000fe40000400000 */
[----:B------:R-:W-:-:S02]  /*46d0*/  FMUL R9, R9, 1.4426950216293334961 ;  /* 0x3fb8aa3b09097820 */ /* 0x000fc40000400000 */
[----:B------:R-:W-:Y:S02]  /*46e0*/  FMUL R11, R11, 1.4426950216293334961 ;  /* 0x3fb8aa3b0b0b7820 */ /* 0x000fe40000400000 */
[----:B------:R-:W-:Y:S02]  /*46f0*/  FMUL R6, R6, 1.4426950216293334961 ;  /* 0x3fb8aa3b06067820 */ /* 0x000fe40000400000 */
[----:B------:R-:W-:Y:S01]  /*4700*/  FMUL R7, R7, 1.4426950216293334961 ;  /* 0x3fb8aa3b07077820 */ /* 0x000fe20000400000 */
[----:B------:R-:W-:Y:S04]  /*4710*/  STL [R1+0x190], R124 ;  /* 0x0001907c01007387 */ /* 0x000fe80000100800 */
[----:B------:R-:W-:Y:S01]  /*4720*/  STL [R1+0x1b8], R3 ;  /* 0x0001b80301007387 */ /* 0x000fe20000100800 */
[----:B---3--:R-:W-:-:S02]  /*4730*/  FMUL R47, R124, R24 ;  /* 0x000000187c2f7220 */ /* 0x008fc40000400000 */
[----:B--2---:R-:W-:Y:S02]  /*4740*/  FMUL R46, R124, R25 ;  /* 0x000000197c2e7220 */ /* 0x004fe40000400000 */
[----:B------:R-:W-:Y:S01]  /*4750*/  LDSM.16.M88.4 R24, [R3+0x12c00] ;  /* 0x012c00000318783b */ /* 0x000fe20000000200 */
[C---:B----4-:R-:W-:Y:S02]  /*4760*/  FMUL R48, R92.reuse, R48 ;  /* 0x000000305c307220 */ /* 0x050fe40000400000 */
[----:B------:R-:W-:Y:S02]  /*4770*/  FMUL R49, R92, R49 ;  /* 0x000000315c317220 */ /* 0x000fe40000400000 */
[----:B------:R-:W-:Y:S02]  /*4780*/  FMUL R51, R124, R95 ;  /* 0x0000005f7c337220 */ /* 0x000fe40000400000 */
[C---:B------:R-:W-:Y:S02]  /*4790*/  FMUL R44, R92.reuse, R94 ;  /* 0x0000005e5c2c7220 */ /* 0x040fe40000400000 */
[----:B------:R-:W-:-:S02]  /*47a0*/  FMUL R45, R92, R93 ;  /* 0x0000005d5c2d7220 */ /* 0x000fc40000400000 */
[C---:B------:R-:W-:Y:S01]  /*47b0*/  FMUL R30, R124.reuse, R53 ;  /* 0x000000357c1e7220 */ /* 0x040fe20000400000 */
[----:B------:R-:W-:Y:S02]  /*47c0*/  MOV R53, R16 ;  /* 0x0000001000357202 */ /* 0x000fe40000000f00 */
[----:B------:R-:W1:Y:S02]  /*47d0*/  LDSM.16.M88.4 R16, [R3+0x13400] ;  /* 0x013400000310783b */ /* 0x000e640000000200 */
[----:B0-----:R-:W-:Y:S01]  /*47e0*/  HMMA.16816.F32.BF16 R44, R12, R84, R44 ;  /* 0x000000540c2c723c */ /* 0x001fe2000004182c */
[----:B------:R-:W-:-:S06]  /*47f0*/  FMUL R50, R124, R31 ;  /* 0x0000001f7c327220 */ /* 0x000fcc0000400000 */
[----:B------:R-:W-:Y:S02]  /*4800*/  IMAD.MOV.U32 R85, RZ, RZ, R92 ;  /* 0x000000ffff557224 */ /* 0x000fe400078e005c */
[----:B------:R-:W-:Y:S01]  /*4810*/  FMUL R31, R124, R52 ;  /* 0x000000347c1f7220 */ /* 0x000fe20000400000 */
[----:B------:R-:W-:Y:S01]  /*4820*/  LDSM.16.M88.4 R92, [R3+0x12800] ;  /* 0x01280000035c783b */ /* 0x000fe20000000200 */
[----:B------:R-:W-:Y:S01]  /*4830*/  HMMA.16816.F32.BF16 R48, R12, R80, R48 ;  /* 0x000000500c30723c */ /* 0x000fe20000041830 */
[----:B------:R-:W-:Y:S02]  /*4840*/  IMAD.MOV.U32 R52, RZ, RZ, R21 ;  /* 0x000000ffff347224 */ /* 0x000fe400078e0015 */
[----:B------:R-:W0:Y:S04]  /*4850*/  LDSM.16.M88.4 R20, [R3+0x13000] ;  /* 0x013000000314783b */ /* 0x000e280000000200 */
[----:B------:R-:W-:Y:S01]  /*4860*/  IMAD.MOV.U32 R80, RZ, RZ, R32 ;  /* 0x000000ffff507224 */ /* 0x000fe200078e0020 */
[----:B------:R-:W-:Y:S01]  /*4870*/  MOV R81, R33 ;  /* 0x0000002100517202 */ /* 0x000fe20000000f00 */
[----:B------:R-:W-:-:S02]  /*4880*/  FMUL R32, R85, R108 ;  /* 0x0000006c55207220 */ /* 0x000fc40000400000 */
[C---:B------:R-:W-:Y:S02]  /*4890*/  FMUL R33, R85.reuse, R109 ;  /* 0x0000006d55217220 */ /* 0x040fe40000400000 */
[----:B------:R-:W2:Y:S01]  /*48a0*/  LDSM.16.M88.4 R108, [R3+0x13800] ;  /* 0x01380000036c783b */ /* 0x000ea20000000200 */
[C---:B------:R-:W-:Y:S02]  /*48b0*/  FMUL R104, R85.reuse, R104 ;  /* 0x0000006855687220 */ /* 0x040fe40000400000 */
[----:B------:R-:W-:-:S07]  /*48c0*/  FMUL R105, R85, R105 ;  /* 0x0000006955697220 */ /* 0x000fce0000400000 */
[----:B-1----:R-:W-:Y:S07]  /*48d0*/  HMMA.16816.F32.BF16 R104, R12, R16, R104 ;  /* 0x000000100c68723c */ /* 0x002fee0000041868 */
[----:B------:R-:W-:Y:S02]  /*48e0*/  MOV R17, R52 ;  /* 0x0000003400117202 */ /* 0x000fe40000000f00 */
[----:B------:R-:W1:Y:S01]  /*48f0*/  S2R R52, SR_TID.X ;  /* 0x0000000000347919 */ /* 0x000e620000002100 */
[----:B------:R-:W-:-:S02]  /*4900*/  FMUL R100, R85, R100 ;  /* 0x0000006455647220 */ /* 0x000fc40000400000 */
[C---:B------:R-:W-:Y:S02]  /*4910*/  FMUL R101, R85.reuse, R101 ;  /* 0x0000006555657220 */ /* 0x040fe40000400000 */
[C---:B------:R-:W-:Y:S02]  /*4920*/  FMUL R96, R85.reuse, R96 ;  /* 0x0000006055607220 */ /* 0x040fe40000400000 */
[C---:B------:R-:W-:Y:S02]  /*4930*/  FMUL R97, R85.reuse, R97 ;  /* 0x0000006155617220 */ /* 0x040fe40000400000 */
[C---:B------:R-:W-:Y:S02]  /*4940*/  FMUL R28, R85.reuse, R28 ;  /* 0x0000001c551c7220 */ /* 0x040fe40000400000 */
[----:B------:R-:W-:Y:S01]  /*4950*/  FMUL R29, R85, R29 ;  /* 0x0000001d551d7220 */ /* 0x000fe20000400000 */
[C---:B0-----:R-:W-:Y:S07]  /*4960*/  HMMA.16816.F32.BF16 R100, R12.reuse, R20, R100 ;  /* 0x000000140c64723c */ /* 0x041fee0000041864 */
[----:B------:R-:W-:Y:S01]  /*4970*/  IMAD.MOV.U32 R20, RZ, RZ, R53 ;  /* 0x000000ffff147224 */ /* 0x000fe200078e0035 */
[----:B--2---:R-:W-:Y:S01]  /*4980*/  HMMA.16816.F32.BF16 R32, R12, R108, R32 ;  /* 0x0000006c0c20723c */ /* 0x004fe20000041820 */
[----:B------:R-:W-:-:S06]  /*4990*/  MOV R53, R37 ;  /* 0x0000002500357202 */ /* 0x000fcc0000000f00 */
[----:B------:R-:W-:Y:S01]  /*49a0*/  IMAD.MOV.U32 R109, RZ, RZ, R55 ;  /* 0x000000ffff6d7224 */ /* 0x000fe200078e0037 */
[----:B------:R-:W-:Y:S01]  /*49b0*/  HMMA.16816.F32.BF16 R96, R12, R24, R96 ;  /* 0x000000180c60723c */ /* 0x000fe20000041860 */
[----:B------:R-:W-:-:S06]  /*49c0*/  MOV R55, R39 ;  /* 0x0000002700377202 */ /* 0x000fcc0000000f00 */
[----:B------:R-:W-:Y:S01]  /*49d0*/  IMAD.MOV.U32 R24, RZ, RZ, R38 ;  /* 0x000000ffff187224 */ /* 0x000fe200078e0026 */
[----:B------:R-:W-:Y:S01]  /*49e0*/  HMMA.16816.F32.BF16 R28, R12, R92, R28 ;  /* 0x0000005c0c1c723c */ /* 0x000fe2000004181c */
[----:B------:R-:W-:Y:S02]  /*49f0*/  IMAD.MOV.U32 R25, RZ, RZ, R36 ;  /* 0x000000ffff197224 */ /* 0x000fe400078e0024 */
[----:B------:R-:W0:Y:S01]  /*4a00*/  LDSM.16.M88.4 R36, [R3+0x13c00] ;  /* 0x013c00000324783b */ /* 0x000e220000000200 */
[C---:B-1----:R-:W-:Y:S02]  /*4a10*/  SHF.L.U32 R108, R52.reuse, 0x1, RZ ;  /* 0x00000001346c7819 */ /* 0x042fe400000006ff */
[----:B------:R-:W-:-:S05]  /*4a20*/  LOP3.LUT R52, R52, 0x7, RZ, 0xc0, !PT ;  /* 0x0000000734347812 */ /* 0x000fca00078ec0ff */
[----:B------:R-:W-:-:S05]  /*4a30*/  IMAD R52, R52, 0x90, RZ ;  /* 0x0000009034347824 */ /* 0x000fca00078e02ff */
[----:B------:R-:W-:-:S04]  /*4a40*/  LOP3.LUT R52, R52, 0x30, R108, 0x78, !PT ;  /* 0x0000003034347812 */ /* 0x000fc800078e786c */
[----:B------:R-:W-:-:S04]  /*4a50*/  LOP3.LUT R52, R52, 0x40, RZ, 0x3c, !PT ;  /* 0x0000004034347812 */ /* 0x000fc800078e3cff */
[----:B------:R-:W-:Y:S01]  /*4a60*/  HMMA.16816.F32.BF16 R92, R116, R94, R28 ;  /* 0x0000005e745c723c */ /* 0x000fe2000004181c */
[----:B------:R-:W1:Y:S01]  /*4a70*/  LDSM.16.M88.4 R28, [R52+0x10000] ;  /* 0x01000000341c783b */ /* 0x000e620000000200 */
[C---:B------:R-:W-:Y:S02]  /*4a80*/  FMUL R88, R85.reuse, R88 ;  /* 0x0000005855587220 */ /* 0x040fe40000400000 */
[C---:B------:R-:W-:Y:S01]  /*4a90*/  FMUL R89, R85.reuse, R89 ;  /* 0x0000005955597220 */ /* 0x040fe20000400000 */
[----:B------:R2:W-:Y:S01]  /*4aa0*/  MUFU.EX2 R16, R4 ;  /* 0x0000000400107308 */ /* 0x0005e20000000800 */
[C---:B------:R-:W-:Y:S02]  /*4ab0*/  FMUL R112, R85.reuse, R112 ;  /* 0x0000007055707220 */ /* 0x040fe40000400000 */
[----:B------:R-:W-:Y:S01]  /*4ac0*/  FMUL R113, R85, R113 ;  /* 0x0000007155717220 */ /* 0x000fe20000400000 */
[----:B------:R-:W-:Y:S02]  /*4ad0*/  MOV R21, R54 ;  /* 0x0000003600157202 */ /* 0x000fe40000000f00 */
[----:B------:R-:W-:Y:S01]  /*4ae0*/  HMMA.16816.F32.BF16 R88, R12, R40, R88 ;  /* 0x000000280c58723c */ /* 0x000fe20000041858 */
[----:B--2---:R-:W-:-:S06]  /*4af0*/  FFMA R4, R10, c[0x0][0x188], -R0 ;  /* 0x000062000a047a23 */ /* 0x004fcc0000000800 */
[----:B------:R-:W-:Y:S01]  /*4b00*/  IMAD.MOV.U32 R40, RZ, RZ, R81 ;  /* 0x000000ffff287224 */ /* 0x000fe200078e0051 */
[----:B------:R-:W-:Y:S01]  /*4b10*/  MOV R41, R80 ;  /* 0x0000005000297202 */ /* 0x000fe20000000f00 */
[----:B------:R-:W-:Y:S01]  /*4b20*/  FMUL R4, R4, 1.4426950216293334961 ;  /* 0x3fb8aa3b04047820 */ /* 0x000fe20000400000 */
[----:B------:R-:W-:Y:S01]  /*4b30*/  HMMA.16816.F32.BF16 R80, R116, R82, R48 ;  /* 0x000000527450723c */ /* 0x000fe20000041830 */
[----:B------:R-:W-:Y:S06]  /*4b40*/  MUFU.EX2 R54, R9 ;  /* 0x0000000900367308 */ /* 0x000fec0000000800 */
[----:B------:R-:W-:Y:S01]  /*4b50*/  MOV R51, R21 ;  /* 0x0000001500337202 */ /* 0x000fe20000000f00 */
[----:B0-----:R-:W-:Y:S01]  /*4b60*/  HMMA.16816.F32.BF16 R12, R12, R36, R112 ;  /* 0x000000240c0c723c */ /* 0x001fe20000041870 */
[----:B------:R-:W0:Y:S01]  /*4b70*/  MUFU.EX2 R115, R5 ;  /* 0x0000000500737308 */ /* 0x000e220000000800 */
[----:B------:R-:W-:-:S06]  /*4b80*/  IMAD.MOV.U32 R21, RZ, RZ, R40 ;  /* 0x000000ffff157224 */ /* 0x000fcc00078e0028 */
[----:B------:R-:W-:Y:S01]  /*4b90*/  HMMA.16816.F32.BF16 R84, R116, R86, R44 ;  /* 0x000000567454723c */ /* 0x000fe2000004182c */
[----:B------:R-:W2:Y:S08]  /*4ba0*/  MUFU.EX2 R47, R8 ;  /* 0x00000008002f7308 */ /* 0x000eb00000000800 */
[----:B------:R-:W-:Y:S08]  /*4bb0*/  MUFU.EX2 R44, R4 ;  /* 0x00000004002c7308 */ /* 0x000ff00000000800 */
[----:B------:R-:W3:Y:S08]  /*4bc0*/  MUFU.EX2 R48, R11 ;  /* 0x0000000b00307308 */ /* 0x000ef00000000800 */
[----:B------:R-:W-:Y:S08]  /*4bd0*/  MUFU.EX2 R40, R6 ;  /* 0x0000000600287308 */ /* 0x000ff00000000800 */
[----:B------:R4:W1:Y:S01]  /*4be0*/  MUFU.EX2 R3, R7 ;  /* 0x0000000700037308 */ /* 0x0008620000000800 */
[----:B0-----:R1:W-:Y:S01]  /*4bf0*/  STL [R1+0x50], R115 ;  /* 0x0000507301007387 */ /* 0x0013e20000100800 */
[----:B------:R-:W-:-:S02]  /*4c00*/  F2FP.BF16.PACK_AB R114, R115, R16 ;  /* 0x000000107372723e */ /* 0x000fc400000010ff */
[----:B--2---:R-:W-:Y:S01]  /*4c10*/  F2FP.BF16.PACK_AB R112, R54, R47 ;  /* 0x0000002f3670723e */ /* 0x004fe200000010ff */
[----:B------:R-:W-:Y:S01]  /*4c20*/  HMMA.16816.F32.BF16 R104, R116, R18, R104 ;  /* 0x000000127468723c */ /* 0x000fe20000041868 */
[----:B---3--:R-:W-:Y:S01]  /*4c30*/  F2FP.BF16.PACK_AB R113, R48, R44 ;  /* 0x0000002c3071723e */ /* 0x008fe200000010ff */
[----:B------:R-:W-:Y:S01]  /*4c40*/  IMAD.MOV.U32 R124, RZ, RZ, R109 ;  /* 0x000000ffff7c7224 */ /* 0x000fe200078e006d */
[----:B------:R-:W-:Y:S04]  /*4c50*/  LDSM.16.M88.4 R8, [R52+0x10c00] ;  /* 0x010c00003408783b */ /* 0x000fe80000000200 */
[----:B----4-:R-:W-:Y:S01]  /*4c60*/  LDSM.16.M88.4 R4, [R52+0x10800] ;  /* 0x010800003404783b */ /* 0x010fe20000000200 */
[----:B-1----:R-:W-:Y:S01]  /*4c70*/  F2FP.BF16.PACK_AB R115, R3, R40 ;  /* 0x000000280373723e */ /* 0x002fe200000010ff */
[----:B------:R-:W-:Y:S01]  /*4c80*/  IMAD.MOV.U32 R18, RZ, RZ, R31 ;  /* 0x000000ffff127224 */ /* 0x000fe200078e001f */
[----:B------:R-:W-:-:S05]  /*4c90*/  MOV R19, R30 ;  /* 0x0000001e00137202 */ /* 0x000fca0000000f00 */
[----:B------:R-:W-:Y:S01]  /*4ca0*/  HMMA.16816.F32.BF16 R120, R112, R28, R120 ;  /* 0x0000001c7078723c */ /* 0x000fe20000041878 */
[----:B------:R-:W0:Y:S07]  /*4cb0*/  LDSM.16.M88.4 R28, [R52+0x10400] ;  /* 0x01040000341c783b */ /* 0x000e2e0000000200 */
[C---:B------:R-:W-:Y:S01]  /*4cc0*/  HMMA.16816.F32.BF16 R88, R116.reuse, R42, R88 ;  /* 0x0000002a7458723c */ /* 0x040fe20000041858 */
[----:B------:R-:W2:Y:S07]  /*4cd0*/  LDL.LU R42, [R1+0x58] ;  /* 0x00005800012a7983 */ /* 0x000eae0000300800 */
[----:B------:R-:W-:Y:S08]  /*4ce0*/  HMMA.16816.F32.BF16 R108, R116, R110, R32 ;  /* 0x0000006e746c723c */ /* 0x000ff00000041820 */
[C---:B0-----:R-:W-:Y:S11]  /*4cf0*/  HMMA.16816.F32.BF16 R56, R112.reuse, R28, R56 ;  /* 0x0000001c7038723c */ /* 0x041ff60000041838 */
[----:B------:R-:W-:Y:S11]  /*4d00*/  @!UPT UIADD3 URZ, URZ, URZ, URZ ;  /* 0x0000003f3f3ff290 */ /* 0x000ff6000fffe03f */
[----:B------:R-:W-:Y:S01]  /*4d10*/  @!UPT UIADD3 URZ, URZ, URZ, URZ ;  /* 0x0000003f3f3ff290 */ /* 0x000fe2000fffe03f */
[----:B------:R0:W-:Y:S04]  /*4d20*/  STL.64 [R1+0x1b0], R58 ;  /* 0x0001b03a01007387 */ /* 0x0001e80000100a00 */
[----:B------:R-:W3:Y:S04]  /*4d30*/  LDL.LU R34, [R1+0x74] ;  /* 0x0000740001227983 */ /* 0x000ee80000300800 */
[----:B------:R-:W4:Y:S04]  /*4d40*/  LDL.LU R35, [R1+0x6c] ;  /* 0x00006c0001237983 */ /* 0x000f280000300800 */
[----:B0-----:R-:W2:Y:S04]  /*4d50*/  LDL.LU R58, [R1+0x70] ;  /* 0x00007000013a7983 */ /* 0x001ea80000300800 */
[----:B------:R0:W-:Y:S04]  /*4d60*/  STL.64 [R1+0x1a8], R56 ;  /* 0x0001a83801007387 */ /* 0x0001e80000100a00 */
[----:B0-----:R-:W2:Y:S01]  /*4d70*/  LDL.LU R57, [R1+0x78] ;  /* 0x0000780001397983 */ /* 0x001ea20000300800 */
[----:B------:R-:W-:Y:S01]  /*4d80*/  HMMA.16816.F32.BF16 R60, R112, R4, R60 ;  /* 0x00000004703c723c */ /* 0x000fe2000004183c */
[----:B------:R-:W-:Y:S01]  /*4d90*/  MOV R37, R31 ;  /* 0x0000001f00257202 */ /* 0x000fe20000000f00 */
[----:B------:R-:W-:Y:S01]  /*4da0*/  IMAD.MOV.U32 R31, RZ, RZ, R124 ;  /* 0x000000ffff1f7224 */ /* 0x000fe200078e007c */
[----:B------:R-:W-:Y:S01]  /*4db0*/  MOV R45, R51 ;  /* 0x00000033002d7202 */ /* 0x000fe20000000f00 */
[----:B------:R-:W-:-:S04]  /*4dc0*/  IMAD.MOV.U32 R46, RZ, RZ, R21 ;  /* 0x000000ffff2e7224 */ /* 0x000fc800078e0015 */
[----:B------:R-:W-:Y:S01]  /*4dd0*/  HMMA.16816.F32.BF16 R64, R112, R8, R64 ;  /* 0x000000087040723c */ /* 0x000fe20000041840 */
[----:B------:R-:W-:Y:S01]  /*4de0*/  IMAD.MOV.U32 R36, RZ, RZ, R30 ;  /* 0x000000ffff247224 */ /* 0x000fe200078e001e */
[----:B------:R-:W-:Y:S01]  /*4df0*/  MOV R30, R17 ;  /* 0x00000011001e7202 */ /* 0x000fe20000000f00 */
[----:B------:R-:W-:Y:S01]  /*4e00*/  FADD R4, R45, R31 ;  /* 0x0000001f2d047221 */ /* 0x000fe20000000000 */
[----:B------:R-:W-:Y:S01]  /*4e10*/  MOV R45, R46 ;  /* 0x0000002e002d7202 */ /* 0x000fe20000000f00 */
[----:B------:R-:W-:-:S10]  /*4e20*/  IMAD.MOV.U32 R29, RZ, RZ, R20 ;  /* 0x000000ffff1d7224 */ /* 0x000fd400078e0014 */
[----:B------:R-:W-:Y:S04]  /*4e30*/  STL.64 [R1+0x1a0], R62 ;  /* 0x0001a03e01007387 */ /* 0x000fe80000100a00 */
[----:B------:R0:W-:Y:S04]  /*4e40*/  STL.64 [R1+0x198], R60 ;  /* 0x0001983c01007387 */ /* 0x0001e80000100a00 */
[----:B------:R-:W2:Y:S04]  /*4e50*/  LDL.LU R43, [R1+0x54] ;  /* 0x00005400012b7983 */ /* 0x000ea80000300800 */
[----:B------:R-:W2:Y:S04]  /*4e60*/  LDL.LU R8, [R1+0x60] ;  /* 0x0000600001087983 */ /* 0x000ea80000300800 */
[----:B------:R-:W2:Y:S01]  /*4e70*/  LDL.LU R46, [R1+0x5c] ;  /* 0x00005c00012e7983 */ /* 0x000ea20000300800 */
[----:B------:R-:W-:-:S03]  /*4e80*/  FADD R5, R30, R29 ;  /* 0x0000001d1e057221 */ /* 0x000fc60000000000 */
[----:B0-----:R-:W2:Y:S01]  /*4e90*/  LDL.LU R60, [R1+0x68] ;  /* 0x00006800013c7983 */ /* 0x001ea20000300800 */
[----:B------:R-:W-:Y:S01]  /*4ea0*/  HMMA.16816.F32.BF16 R96, R116, R26, R96 ;  /* 0x0000001a7460723c */ /* 0x000fe20000041860 */
[----:B------:R-:W-:-:S07]  /*4eb0*/  MOV R59, R16 ;  /* 0x00000010003b7202 */ /* 0x000fce0000000f00 */
[----:B------:R-:W-:Y:S01]  /*4ec0*/  HMMA.16816.F32.BF16 R100, R116, R22, R100 ;  /* 0x000000167464723c */ /* 0x000fe20000041864 */
[----:B------:R-:W-:Y:S02]  /*4ed0*/  IMAD.MOV.U32 R50, RZ, RZ, R25 ;  /* 0x000000ffff327224 */ /* 0x000fe400078e0019 */
[----:B------:R-:W-:Y:S01]  /*4ee0*/  IMAD.MOV.U32 R56, RZ, RZ, R41 ;  /* 0x000000ffff387224 */ /* 0x000fe200078e0029 */
[----:B------:R-:W-:Y:S01]  /*4ef0*/  MOV R49, R24 ;  /* 0x0000001800317202 */ /* 0x000fe20000000f00 */
[----:B------:R-:W0:Y:S01]  /*4f00*/  LDSM.16.M88.4 R20, [R52+0x11800] ;  /* 0x011800003414783b */ /* 0x000e220000000200 */
[----:B------:R-:W-:-:S03]  /*4f10*/  MOV R51, R53 ;  /* 0x0000003500337202 */ /* 0x000fc60000000f00 */
[----:B------:R-:W-:Y:S01]  /*4f20*/  LDSM.16.M88.4 R28, [R52+0x12400] ;  /* 0x01240000341c783b */ /* 0x000fe20000000200 */
[----:B---3--:R-:W-:Y:S01]  /*4f30*/  FADD R5, R34, R5 ;  /* 0x0000000522057221 */ /* 0x008fe20000000000 */
[----:B------:R-:W-:Y:S02]  /*4f40*/  HMMA.16816.F32.BF16 R116, R116, R38, R12 ;  /* 0x000000267474723c */ /* 0x000fe4000004180c */
[----:B------:R-:W-:Y:S01]  /*4f50*/  LDSM.16.M88.4 R24, [R52+0x11c00] ;  /* 0x011c00003418783b */ /* 0x000fe20000000200 */
[----:B----4-:R-:W-:Y:S02]  /*4f60*/  FADD R4, R35, R4 ;  /* 0x0000000423047221 */ /* 0x010fe40000000000 */
[----:B------:R-:W-:Y:S01]  /*4f70*/  IMAD.MOV.U32 R53, RZ, RZ, R125 ;  /* 0x000000ffff357224 */ /* 0x000fe200078e007d */
[----:B------:R-:W-:Y:S01]  /*4f80*/  LDSM.16.M88.4 R12, [R52+0x11000] ;  /* 0x01100000340c783b */ /* 0x000fe20000000200 */
[----:B--2---:R-:W-:Y:S01]  /*4f90*/  FADD R5, R57, R5 ;  /* 0x0000000539057221 */ /* 0x004fe20000000000 */
[----:B------:R-:W-:-:S02]  /*4fa0*/  MOV R39, R19 ;  /* 0x0000001300277202 */ /* 0x000fc40000000f00 */
[----:B------:R-:W2:Y:S01]  /*4fb0*/  LDL.LU R57, [R1+0x64] ;  /* 0x0000640001397983 */ /* 0x000ea20000300800 */
[----:B------:R-:W-:-:S03]  /*4fc0*/  IMAD.MOV.U32 R38, RZ, RZ, R18 ;  /* 0x000000ffff267224 */ /* 0x000fc600078e0012 */
[----:B------:R-:W1:Y:S01]  /*4fd0*/  LDSM.16.M88.4 R16, [R52+0x11400] ;  /* 0x011400003410783b */ /* 0x000e620000000200 */
[----:B------:R-:W-:Y:S02]  /*4fe0*/  FADD R5, R42, R5 ;  /* 0x000000052a057221 */ /* 0x000fe40000000000 */
[----:B------:R-:W-:Y:S01]  /*4ff0*/  FADD R4, R58, R4 ;  /* 0x000000043a047221 */ /* 0x000fe20000000000 */
[----:B0-----:R-:W-:Y:S01]  /*5000*/  HMMA.16816.F32.BF16 R76, R112, R20, R76 ;  /* 0x00000014704c723c */ /* 0x001fe2000004184c */
[----:B------:R-:W-:Y:S01]  /*5010*/  IMAD.MOV.U32 R9, RZ, RZ, R59 ;  /* 0x000000ffff097224 */ /* 0x000fe200078e003b */
[----:B------:R-:W-:Y:S01]  /*5020*/  MOV R63, R37 ;  /* 0x00000025003f7202 */ /* 0x000fe20000000f00 */
[----:B------:R-:W-:Y:S01]  /*5030*/  IMAD.MOV.U32 R62, RZ, RZ, R36 ;  /* 0x000000ffff3e7224 */ /* 0x000fe200078e0024 */
[----:B------:R-:W-:Y:S01]  /*5040*/  MOV R61, R40 ;  /* 0x00000028003d7202 */ /* 0x000fe20000000f00 */
[----:B------:R-:W-:Y:S01]  /*5050*/  LDSM.16.M88.4 R32, [R52+0x12800] ;  /* 0x012800003420783b */ /* 0x000fe20000000200 */
[----:B------:R-:W-:-:S04]  /*5060*/  FADD R5, R8, R5 ;  /* 0x0000000508057221 */ /* 0x000fc80000000000 */
[----:B------:R-:W-:Y:S01]  /*5070*/  FADD R5, R50, R5 ;  /* 0x0000000532057221 */ /* 0x000fe20000000000 */
[----:B-1----:R-:W-:Y:S01]  /*5080*/  HMMA.16816.F32.BF16 R72, R112, R16, R72 ;  /* 0x000000107048723c */ /* 0x002fe20000041848 */
[----:B------:R-:W3:Y:S01]  /*5090*/  LDL.LU R17, [R1+0x38] ;  /* 0x0000380001117983 */ /* 0x000ee20000300800 */
[----:B------:R-:W-:Y:S02]  /*50a0*/  FADD R4, R43, R4 ;  /* 0x000000042b047221 */ /* 0x000fe40000000000 */
[----:B------:R-:W-:Y:S01]  /*50b0*/  FADD R5, R60, R5 ;  /* 0x000000053c057221 */ /* 0x000fe20000000000 */
[----:B------:R-:W-:Y:S01]  /*50c0*/  MOV R124, R26 ;  /* 0x0000001a007c7202 */ /* 0x000fe20000000f00 */
[----:B------:R-:W4:Y:S01]  /*50d0*/  LDL.LU R60, [R1+0x30] ;  /* 0x00003000013c7983 */ /* 0x000f220000300800 */
[----:B------:R-:W-:-:S03]  /*50e0*/  FFMA R8, R56, c[0x0][0x188], -R2 ;  /* 0x0000620038087a23 */ /* 0x000fc60000000802 */
[----:B------:R-:W3:Y:S01]  /*50f0*/  LDL.LU R56, [R1+0x34] ;  /* 0x0000340001387983 */ /* 0x000ee20000300800 */
[----:B------:R-:W-:Y:S01]  /*5100*/  FADD R4, R46, R4 ;  /* 0x000000042e047221 */ /* 0x000fe20000000000 */
[C---:B------:R-:W-:Y:S01]  /*5110*/  HMMA.16816.F32.BF16 R80, R112.reuse, R24, R80 ;  /* 0x000000187050723c */ /* 0x040fe20000041850 */
[----:B------:R-:W-:Y:S01]  /*5120*/  IMAD.MOV.U32 R125, RZ, RZ, R27 ;  /* 0x000000ffff7d7224 */ /* 0x000fe200078e001b */
[----:B------:R-:W-:Y:S01]  /*5130*/  MOV R59, R38 ;  /* 0x00000026003b7202 */ /* 0x000fe20000000f00 */
[----:B------:R-:W-:Y:S01]  /*5140*/  FADD R4, R55, R4 ;  /* 0x0000000437047221 */ /* 0x000fe20000000000 */
[----:B------:R-:W0:Y:S01]  /*5150*/  LDSM.16.M88.4 R24, [R52+0x12000] ;  /* 0x012000003418783b */ /* 0x000e220000000200 */
[----:B------:R-:W-:Y:S01]  /*5160*/  IMAD.MOV.U32 R58, RZ, RZ, R39 ;  /* 0x000000ffff3a7224 */ /* 0x000fe200078e0027 */
[----:B------:R-:W-:Y:S02]  /*5170*/  MOV R20, R51 ;  /* 0x0000003300147202 */ /* 0x000fe40000000f00 */
[----:B------:R-:W-:Y:S01]  /*5180*/  HMMA.16816.F32.BF16 R68, R112, R12, R68 ;  /* 0x0000000c7044723c */ /* 0x000fe20000041844 */
[----:B------:R-:W-:Y:S01]  /*5190*/  MOV R16, R48 ;  /* 0x0000003000107202 */ /* 0x000fe20000000f00 */
[----:B------:R-:W1:Y:S01]  /*51a0*/  LDSM.16.M88.4 R36, [R52+0x12c00] ;  /* 0x012c00003424783b */ /* 0x000e620000000200 */
[----:B------:R-:W-:-:S03]  /*51b0*/  IMAD.MOV.U32 R21, RZ, RZ, R53 ;  /* 0x000000ffff157224 */ /* 0x000fc600078e0035 */
[----:B------:R-:W0:Y:S01]  /*51c0*/  LDSM.16.M88.4 R40, [R52+0x13000] ;  /* 0x013000003428783b */ /* 0x000e220000000200 */
[----:B------:R-:W-:Y:S01]  /*51d0*/  IMAD.MOV.U32 R12, RZ, RZ, R47 ;  /* 0x000000ffff0c7224 */ /* 0x000fe200078e002f */
[----:B------:R-:W-:Y:S01]  /*51e0*/  HMMA.16816.F32.BF16 R88, R112, R28, R88 ;  /* 0x0000001c7058723c */ /* 0x000fe20000041858 */
[----:B------:R-:W-:-:S06]  /*51f0*/  IMAD.MOV.U32 R13, RZ, RZ, R54 ;  /* 0x000000ffff0d7224 */ /* 0x000fcc00078e0036 */
[----:B------:R-:W-:Y:S01]  /*5200*/  MOV R29, R45 ;  /* 0x0000002d001d7202 */ /* 0x000fe20000000f00 */
[----:B--2---:R-:W-:Y:S02]  /*5210*/  FADD R4, R57, R4 ;  /* 0x0000000439047221 */ /* 0x004fe40000000000 */
[----:B------:R-:W4:Y:S01]  /*5220*/  LDL.LU R57, [R1+0x50] ;  /* 0x0000500001397983 */ /* 0x000f220000300800 */
[C---:B0-----:R-:W-:Y:S07]  /*5230*/  HMMA.16816.F32.BF16 R84, R112.reuse, R24, R84 ;  /* 0x000000187054723c */ /* 0x041fee0000041854 */
[----:B------:R-:W-:Y:S01]  /*5240*/  MOV R25, R44 ;  /* 0x0000002c00197202 */ /* 0x000fe20000000f00 */
[----:B------:R-:W-:Y:S01]  /*5250*/  IMAD.MOV.U32 R24, RZ, RZ, R49 ;  /* 0x000000ffff187224 */ /* 0x000fe200078e0031 */
[----:B------:R-:W0:Y:S04]  /*5260*/  LDSM.16.M88.4 R44, [R52+0x13400] ;  /* 0x01340000342c783b */ /* 0x000e280000000200 */
[----:B------:R-:W3:Y:S04]  /*5270*/  LDSM.16.M88.4 R48, [R52+0x13800] ;  /* 0x013800003430783b */ /* 0x000ee80000000200 */
[----:B------:R-:W3:Y:S01]  /*5280*/  LDSM.16.M88.4 R52, [R52+0x13c00] ;  /* 0x013c00003434783b */ /* 0x000ee20000000200 */
[----:B------:R-:W-:Y:S01]  /*5290*/  HMMA.16816.F32.BF16 R92, R112, R32, R92 ;  /* 0x00000020705c723c */ /* 0x000fe2000004185c */
[----:B------:R-:W-:-:S07]  /*52a0*/  FADD R5, R12, R5 ;  /* 0x000000050c057221 */ /* 0x000fce0000000000 */
[C---:B-1----:R-:W-:Y:S08]  /*52b0*/  HMMA.16816.F32.BF16 R96, R112.reuse, R36, R96 ;  /* 0x000000247060723c */ /* 0x042ff00000041860 */
[C---:B------:R-:W-:Y:S08]  /*52c0*/  HMMA.16816.F32.BF16 R100, R112.reuse, R40, R100 ;  /* 0x000000287064723c */ /* 0x040ff00000041864 */
[C---:B0-----:R-:W-:Y:S08]  /*52d0*/  HMMA.16816.F32.BF16 R104, R112.reuse, R44, R104 ;  /* 0x0000002c7068723c */ /* 0x041ff00000041868 */
[C---:B---3--:R-:W-:Y:S08]  /*52e0*/  HMMA.16816.F32.BF16 R108, R112.reuse, R48, R108 ;  /* 0x00000030706c723c */ /* 0x048ff0000004186c */
[----:B------:R-:W-:Y:S07]  /*52f0*/  HMMA.16816.F32.BF16 R112, R112, R52, R116 ;  /* 0x000000347070723c */ /* 0x000fee0000041874 */
[----:B------:R-:W-:-:S02]  /*5300*/  FMUL R116, R8, 1.4426950216293334961 ;  /* 0x3fb8aa3b08747820 */ /* 0x000fc40000400000 */
[----:B------:R-:W-:-:S04]  /*5310*/  FFMA R8, R29, c[0x0][0x188], -R2 ;  /* 0x000062001d087a23 */ /* 0x000fc80000000802 */
[----:B------:R-:W-:Y:S02]  /*5320*/  FMUL R12, R8, 1.4426950216293334961 ;  /* 0x3fb8aa3b080c7820 */ /* 0x000fe40000400000 */
[----:B------:R-:W-:-:S04]  /*5330*/  FFMA R8, R24, c[0x0][0x188], -R2 ;  /* 0x0000620018087a23 */ /* 0x000fc80000000802 */
[----:B------:R-:W-:Y:S02]  /*5340*/  FMUL R118, R8, 1.4426950216293334961 ;  /* 0x3fb8aa3b08767820 */ /* 0x000fe40000400000 */
[----:B------:R-:W-:Y:S02]  /*5350*/  FFMA R8, R20, c[0x0][0x188], -R2 ;  /* 0x0000620014087a23 */ /* 0x000fe40000000802 */
[----:B------:R-:W-:Y:S02]  /*5360*/  FADD R5, R13, R5 ;  /* 0x000000050d057221 */ /* 0x000fe40000000000 */
[----:B------:R-:W-:Y:S02]  /*5370*/  FMUL R13, R8, 1.4426950216293334961 ;  /* 0x3fb8aa3b080d7820 */ /* 0x000fe40000400000 */
[----:B------:R-:W-:-:S04]  /*5380*/  FFMA R8, R21, c[0x0][0x188], -R0 ;  /* 0x0000620015087a23 */ /* 0x000fc80000000800 */
[----:B------:R-:W-:Y:S02]  /*5390*/  FMUL R117, R8, 1.4426950216293334961 ;  /* 0x3fb8aa3b08757820 */ /* 0x000fe40000400000 */
[----:B------:R-:W-:Y:S02]  /*53a0*/  FFMA R8, R17, c[0x0][0x188], -R0 ;  /* 0x0000620011087a23 */ /* 0x000fe40000000800 */
[----:B------:R-:W-:Y:S02]  /*53b0*/  FADD R4, R25, R4 ;  /* 0x0000000419047221 */ /* 0x000fe40000000000 */
[----:B------:R-:W-:Y:S01]  /*53c0*/  FMUL R8, R8, 1.4426950216293334961 ;  /* 0x3fb8aa3b08087820 */ /* 0x000fe20000400000 */
[----:B------:R-:W-:Y:S01]  /*53d0*/  MUFU.EX2 R116, R116 ;  /* 0x0000007400747308 */ /* 0x000fe20000000800 */
[----:B------:R-:W-:Y:S02]  /*53e0*/  FADD R4, R16, R4 ;  /* 0x0000000410047221 */ /* 0x000fe40000000000 */
[----:B------:R-:W-:-:S02]  /*53f0*/  FADD R5, R9, R5 ;  /* 0x0000000509057221 */ /* 0x000fc40000000000 */
[----:B----4-:R-:W-:-:S03]  /*5400*/  FFMA R9, R60, c[0x0][0x188], -R0 ;  /* 0x000062003c097a23 */ /* 0x010fc60000000800 */
[----:B------:R-:W0:Y:S01]  /*5410*/  MUFU.EX2 R117, R117 ;  /* 0x0000007500757308 */ /* 0x000e220000000800 */
[----:B------:R-:W-:-:S07]  /*5420*/  FMUL R9, R9, 1.4426950216293334961 ;  /* 0x3fb8aa3b09097820 */ /* 0x000fce0000400000 */
[----:B------:R1:W3:Y:S01]  /*5430*/  MUFU.EX2 R16, R8 ;  /* 0x0000000800107308 */ /* 0x0002e20000000800 */
[----:B------:R-:W-:Y:S02]  /*5440*/  FADD R4, R61, R4 ;  /* 0x000000043d047221 */ /* 0x000fe40000000000 */
[----:B-1----:R-:W-:-:S05]  /*5450*/  FFMA R8, R56, c[0x0][0x188], -R0 ;  /* 0x0000620038087a23 */ /* 0x002fca0000000800 */
[----:B------:R-:W-:Y:S01]  /*5460*/  MUFU.EX2 R12, R12 ;  /* 0x0000000c000c7308 */ /* 0x000fe20000000800 */
[----:B------:R-:W-:-:S07]  /*5470*/  FMUL R8, R8, 1.4426950216293334961 ;  /* 0x3fb8aa3b08087820 */ /* 0x000fce0000400000 */
[----:B------:R-:W-:Y:S01]  /*5480*/  MUFU.EX2 R118, R118 ;  /* 0x0000007600767308 */ /* 0x000fe20000000800 */
[----:B------:R-:W-:Y:S02]  /*5490*/  FADD R4, R3, R4 ;  /* 0x0000000403047221 */ /* 0x000fe40000000000 */
[----:B------:R1:W5:Y:S05]  /*54a0*/  LDL.LU R3, [R1+0x1b8] ;  /* 0x0001b80001037983 */ /* 0x00036a0000300800 */
[----:B------:R-:W4:Y:S01]  /*54b0*/  MUFU.EX2 R119, R9 ;  /* 0x0000000900777308 */ /* 0x000f220000000800 */
[----:B0-----:R-:W-:Y:S01]  /*54c0*/  FADD R4, R117, R4 ;  /* 0x0000000475047221 */ /* 0x001fe20000000000 */
[----:B------:R-:W2:Y:S06]  /*54d0*/  LDL.LU R20, [R1+0x3c] ;  /* 0x00003c0001147983 */ /* 0x000eac0000300800 */
[----:B------:R-:W-:Y:S08]  /*54e0*/  MUFU.EX2 R13, R13 ;  /* 0x0000000d000d7308 */ /* 0x000ff00000000800 */
[----:B------:R-:W0:Y:S01]  /*54f0*/  MUFU.EX2 R17, R8 ;  /* 0x0000000800117308 */ /* 0x000e220000000800 */
[C---:B---3--:R-:W-:Y:S01]  /*5500*/  FADD R4, R16.reuse, R4 ;  /* 0x0000000410047221 */ /* 0x048fe20000000000 */
[----:B------:R-:W-:Y:S01]  /*5510*/  F2FP.BF16.PACK_AB R117, R16, R117 ;  /* 0x000000751075723e */ /* 0x000fe200000010ff */
[----:B------:R-:W3:Y:S02]  /*5520*/  LDL.LU R21, [R1+0x44] ;  /* 0x0000440001157983 */ /* 0x000ee40000300800 */
[----:B----4-:R-:W-:Y:S01]  /*5530*/  FADD R4, R119, R4 ;  /* 0x0000000477047221 */ /* 0x010fe20000000000 */
[----:B0-----:R-:W-:Y:S01]  /*5540*/  F2FP.BF16.PACK_AB R119, R17, R119 ;  /* 0x000000771177723e */ /* 0x001fe200000010ff */
[----:B------:R-:W-:-:S04]  /*5550*/  FADD R5, R57, R5 ;  /* 0x0000000539057221 */ /* 0x000fc80000000000 */
[----:B------:R-:W-:-:S04]  /*5560*/  FADD R5, R116, R5 ;  /* 0x0000000574057221 */ /* 0x000fc80000000000 */
[C---:B------:R-:W-:Y:S01]  /*5570*/  FADD R5, R12.reuse, R5 ;  /* 0x000000050c057221 */ /* 0x040fe20000000000 */
[----:B------:R-:W-:-:S03]  /*5580*/  F2FP.BF16.PACK_AB R116, R12, R116 ;  /* 0x000000740c74723e */ /* 0x000fc600000010ff */
[----:B------:R-:W-:Y:S01]  /*5590*/  FADD R5, R118, R5 ;  /* 0x0000000576057221 */ /* 0x000fe20000000000 */
[----:B------:R-:W-:-:S07]  /*55a0*/  F2FP.BF16.PACK_AB R118, R13, R118 ;  /* 0x000000760d76723e */ /* 0x000fce00000010ff */
[C---:B------:R-:W-:Y:S01]  /*55b0*/  HMMA.16816.F32.BF16 R120, R116.reuse, R58, R120 ;  /* 0x0000003a7478723c */ /* 0x040fe20000041878 */
[----:B------:R-:W4:Y:S04]  /*55c0*/  LDL.LU.64 R58, [R1+0x1b0] ;  /* 0x0001b000013a7983 */ /* 0x000f280000300a00 */
[----:B------:R-:W4:Y:S03]  /*55d0*/  LDL.LU.64 R56, [R1+0x1a8] ;  /* 0x0001a80001387983 */ /* 0x000f260000300a00 */
[C---:B------:R-:W-:Y:S07]  /*55e0*/  HMMA.16816.F32.BF16 R72, R116.reuse, R18, R72 ;  /* 0x000000127448723c */ /* 0x040fee0000041848 */
[----:B------:R-:W-:Y:S01]  /*55f0*/  MOV R18, R124 ;  /* 0x0000007c00127202 */ /* 0x000fe20000000f00 */
[----:B------:R-:W-:Y:S01]  /*5600*/  IMAD.MOV.U32 R19, RZ, RZ, R125 ;  /* 0x000000ffff137224 */ /* 0x000fe200078e007d */
[----:B------:R-:W-:Y:S01]  /*5610*/  HMMA.16816.F32.BF16 R64, R116, R10, R64 ;  /* 0x0000000a7440723c */ /* 0x000fe20000041840 */
[----:B------:R-:W-:-:S07]  /*5620*/  FADD R4, R17, R4 ;  /* 0x0000000411047221 */ /* 0x000fce0000000000 */
[C---:B------:R-:W-:Y:S01]  /*5630*/  HMMA.16816.F32.BF16 R16, R116.reuse, R18, R80 ;  /* 0x000000127410723c */ /* 0x040fe20000041850 */
[----:B------:R-:W-:Y:S01]  /*5640*/  FADD R5, R13, R5 ;  /* 0x000000050d057221 */ /* 0x000fe20000000000 */
[----:B------:R-:W-:Y:S04]  /*5650*/  SHFL.BFLY PT, R9, R4, 0x2, 0x1f ;  /* 0x0c401f0004097f89 */ /* 0x000fe800000e0000 */
[----:B------:R-:W0:Y:S02]  /*5660*/  SHFL.BFLY PT, R8, R5, 0x2, 0x1f ;  /* 0x0c401f0005087f89 */ /* 0x000e2400000e0000 */
[C---:B----4-:R-:W-:Y:S02]  /*5670*/  HMMA.16816.F32.BF16 R56, R116.reuse, R62, R56 ;  /* 0x0000003e7438723c */ /* 0x050fe40000041838 */
[----:B------:R-:W4:Y:S04]  /*5680*/  LDL.LU.64 R62, [R1+0x1a0] ;  /* 0x0001a000013e7983 */ /* 0x000f280000300a00 */
[----:B------:R-:W4:Y:S04]  /*5690*/  LDL.LU.64 R60, [R1+0x198] ;  /* 0x00019800013c7983 */ /* 0x000f280000300a00 */
[----:B------:R-:W3:Y:S04]  /*56a0*/  LDL.LU R12, [R1+0x7c] ;  /* 0x00007c00010c7983 */ /* 0x000ee80000300800 */
[----:B------:R-:W3:Y:S04]  /*56b0*/  LDL.LU R124, [R1+0x190] ;  /* 0x00019000017c7983 */ /* 0x000ee80000300800 */
[----:B------:R-:W3:Y:S04]  /*56c0*/  LDL.LU R125, [R1+0x18c] ;  /* 0x00018c00017d7983 */ /* 0x000ee80000300800 */
[----:B------:R-:W3:Y:S04]  /*56d0*/  LDL.LU R11, [R1+0x84] ;  /* 0x00008400010b7983 */ /* 0x000ee80000300800 */
[----:B------:R-:W3:Y:S04]  /*56e0*/  LDL.LU R10, [R1+0x80] ;  /* 0x00008000010a7983 */ /* 0x000ee80000300800 */
[----:B------:R-:W-:Y:S04]  /*56f0*/  STL.64 [R1+0x20], R16 ;  /* 0x0000201001007387 */ /* 0x000fe80000100a00 */
[----:B------:R0:W-:Y:S02]  /*5700*/  STL.64 [R1+0x28], R18 ;  /* 0x0000281201007387 */ /* 0x0001e40000100a00 */
[----:B0-----:R-:W-:Y:S01]  /*5710*/  HMMA.16816.F32.BF16 R16, R116, R26, R84 ;  /* 0x0000001a7410723c */ /* 0x001fe20000041854 */
[----:B------:R-:W-:-:S02]  /*5720*/  FADD R5, R5, R8 ;  /* 0x0000000805057221 */ /* 0x000fc40000000000 */
[----:B------:R-:W-:Y:S01]  /*5730*/  FADD R4, R4, R9 ;  /* 0x0000000904047221 */ /* 0x000fe20000000000 */
[----:B------:R-:W-:Y:S11]  /*5740*/  MOV R8, 0x40 ;  /* 0x0000004000087802 */ /* 0x000ff60000000f00 */
[----:B------:R-:W-:Y:S08]  /*5750*/  @!UPT UIADD3 URZ, URZ, URZ, URZ ;  /* 0x0000003f3f3ff290 */ /* 0x000ff0000fffe03f */
[----:B------:R-:W-:Y:S04]  /*5760*/  STL.64 [R1+0x10], R16 ;  /* 0x0000101001007387 */ /* 0x000fe80000100a00 */
[----:B------:R0:W-:Y:S02]  /*5770*/  STL.64 [R1+0x18], R18 ;  /* 0x0000181201007387 */ /* 0x0001e40000100a00 */
[C---:B0-----:R-:W-:Y:S01]  /*5780*/  HMMA.16816.F32.BF16 R16, R116.reuse, R34, R92 ;  /* 0x000000227410723c */ /* 0x041fe2000004185c */
[----:B--2---:R-:W-:Y:S11]  /*5790*/  IMAD R20, R8, c[0x0][0x1a4], R20 ;  /* 0x0000690008147a24 */ /* 0x004ff600078e0214 */
[----:B------:R-:W-:Y:S11]  /*57a0*/  @!UPT UIADD3 URZ, URZ, URZ, URZ ;  /* 0x0000003f3f3ff290 */ /* 0x000ff6000fffe03f */
[----:B------:R-:W-:Y:S04]  /*57b0*/  STL.64 [R1], R16 ;  /* 0x0000001001007387 */ /* 0x000fe80000100a00 */
[----:B------:R-:W-:Y:S01]  /*57c0*/  STL.64 [R1+0x8], R18 ;  /* 0x0000081201007387 */ /* 0x000fe20000100a00 */
[C---:B------:R-:W-:Y:S08]  /*57d0*/  HMMA.16816.F32.BF16 R68, R116.reuse, R14, R68 ;  /* 0x0000000e7444723c */ /* 0x040ff00000041844 */
[C---:B------:R-:W-:Y:S08]  /*57e0*/  HMMA.16816.F32.BF16 R76, R116.reuse, R22, R76 ;  /* 0x00000016744c723c */ /* 0x040ff0000004184c */
[C---:B------:R-:W-:Y:S08]  /*57f0*/  HMMA.16816.F32.BF16 R88, R116.reuse, R30, R88 ;  /* 0x0000001e7458723c */ /* 0x040ff00000041858 */
[C---:B------:R-:W-:Y:S08]  /*5800*/  HMMA.16816.F32.BF16 R96, R116.reuse, R38, R96 ;  /* 0x000000267460723c */ /* 0x040ff00000041860 */
[C---:B------:R-:W-:Y:S08]  /*5810*/  HMMA.16816.F32.BF16 R100, R116.reuse, R42, R100 ;  /* 0x0000002a7464723c */ /* 0x040ff00000041864 */
[C---:B------:R-:W-:Y:S08]  /*5820*/  HMMA.16816.F32.BF16 R104, R116.reuse, R46, R104 ;  /* 0x0000002e7468723c */ /* 0x040ff00000041868 */
[C---:B------:R-:W-:Y:S08]  /*5830*/  HMMA.16816.F32.BF16 R108, R116.reuse, R50, R108 ;  /* 0x00000032746c723c */ /* 0x040ff0000004186c */
[C---:B------:R-:W-:Y:S08]  /*5840*/  HMMA.16816.F32.BF16 R112, R116.reuse, R54, R112 ;  /* 0x000000367470723c */ /* 0x040ff00000041870 */
[----:B----4-:R-:W-:Y:S01]  /*5850*/  HMMA.16816.F32.BF16 R60, R116, R6, R60 ;  /* 0x00000006743c723c */ /* 0x010fe2000004183c */
[----:B------:R-:W0:Y:S04]  /*5860*/  SHFL.BFLY PT, R6, R5, 0x1, 0x1f ;  /* 0x0c201f0005067f89 */ /* 0x000e2800000e0000 */
[----:B------:R-:W2:Y:S01]  /*5870*/  SHFL.BFLY PT, R7, R4, 0x1, 0x1f ;  /* 0x0c201f0004077f89 */ /* 0x000ea200000e0000 */
[----:B---3--:R-:W-:-:S05]  /*5880*/  IADD3 R12, R12, 0x40, RZ ;  /* 0x000000400c0c7810 */ /* 0x008fca0007ffe0ff */
[----:B------:R1:W-:Y:S01]  /*5890*/  STL [R1+0x7c], R12 ;  /* 0x00007c0c01007387 */ /* 0x0003e20000100800 */
[----:B0-----:R-:W-:Y:S02]  /*58a0*/  FADD R6, R5, R6 ;  /* 0x0000000605067221 */ /* 0x001fe40000000000 */
[----:B--2---:R-:W-:Y:S02]  /*58b0*/  FADD R7, R4, R7 ;  /* 0x0000000704077221 */ /* 0x004fe40000000000 */
[----:B------:R-:W-:Y:S02]  /*58c0*/  FFMA R11, R21, R11, R6 ;  /* 0x0000000b150b7223 */ /* 0x000fe40000000006 */
[----:B------:R-:W-:Y:S02]  /*58d0*/  FFMA R10, R124, R10, R7 ;  /* 0x0000000a7c0a7223 */ /* 0x000fe40000000007 */
[----:B------:R1:W5:Y:S04]  /*58e0*/  LDL.LU R124, [R1+0x188] ;  /* 0x00018800017c7983 */ /* 0x0003680000300800 */
[----:B------:R1:W-:Y:S04]  /*58f0*/  STL [R1+0x3c], R20 ;  /* 0x00003c1401007387 */ /* 0x0003e80000100800 */
[----:B------:R1:W-:Y:S04]  /*5900*/  STL [R1+0x84], R11 ;  /* 0x0000840b01007387 */ /* 0x0003e80000100800 */
[----:B------:R1:W-:Y:S04]  /*5910*/  STL [R1+0x40], R2 ;  /* 0x0000400201007387 */ /* 0x0003e80000100800 */
[----:B------:R1:W-:Y:S04]  /*5920*/  STL [R1+0x80], R10 ;  /* 0x0000800a01007387 */ /* 0x0003e80000100800 */
[----:B------:R1:W-:Y:S01]  /*5930*/  STL [R1+0x4c], R0 ;  /* 0x00004c0001007387 */ /* 0x0003e20000100800 */
[----:B------:R-:W-:Y:S01]  /*5940*/  ISETP.GE.AND P0, PT, R12, c[0x0][0x1d0], PT ;  /* 0x000074000c007a0c */ /* 0x000fe20003f06270 */
[----:B------:R-:W-:Y:S11]  /*5950*/  IMAD R125, R8, c[0x0][0x1b4], R125 ;  /* 0x00006d00087d7a24 */ /* 0x000ff600078e027d */
[----:B------:R-:W-:Y:S01]  /*5960*/  @!UPT UIADD3 URZ, URZ, URZ, URZ ;  /* 0x0000003f3f3ff290 */ /* 0x000fe2000fffe03f */
[----:B-1----:R-:W-:Y:S01]  /*5970*/  @P0 CALL.REL.NOINC `(.L_x_0) ;  /* 0x0000001000000944 */ /* 0x002fe20003c00000 */
[----:B------:R-:W-:Y:S05]  /*5980*/  BRA `(.L_x_1) ;  /* 0xffffcd2000007947 */ /* 0x000fea000383ffff */
.L_x_0:
[----:B------:R-:W2:Y:S04]  /*5990*/  LDL.LU R5, [R1+0x20] ;  /* 0x0000200001057983 */ /* 0x000ea80000300800 */
[----:B------:R-:W3:Y:S04]  /*59a0*/  LDL.LU R6, [R1+0x24] ;  /* 0x0000240001067983 */ /* 0x000ee80000300800 */
[----:B------:R-:W4:Y:S04]  /*59b0*/  LDL.LU R12, [R1+0x28] ;  /* 0x00002800010c7983 */ /* 0x000f280000300800 */
[----:B------:R-:W2:Y:S04]  /*59c0*/  LDL.LU R31, [R1+0x2c] ;  /* 0x00002c00011f7983 */ /* 0x000ea80000300800 */
[----:B-----5:R-:W2:Y:S04]  /*59d0*/  LDL.LU R3, [R1+0x80] ;  /* 0x0000800001037983 */ /* 0x020ea80000300800 */
[----:B------:R-:W3:Y:S04]  /*59e0*/  LDL.LU R4, [R1+0x84] ;  /* 0x0000840001047983 */ /* 0x000ee80000300800 */
[----:B------:R-:W4:Y:S04]  /*59f0*/  LDL.LU R8, [R1+0x10] ;  /* 0x0000100001087983 */ /* 0x000f280000300800 */
[----:B------:R-:W4:Y:S04]  /*5a00*/  LDL.LU R9, [R1+0x14] ;  /* 0x0000140001097983 */ /* 0x000f280000300800 */
[----:B------:R-:W4:Y:S04]  /*5a10*/  LDL.LU R7, [R1+0x18] ;  /* 0x0000180001077983 */ /* 0x000f280000300800 */
[----:B------:R-:W4:Y:S04]  /*5a20*/  LDL.LU R47, [R1+0x1c] ;  /* 0x00001c00012f7983 */ /* 0x000f280000300800 */
[----:B------:R-:W4:Y:S04]  /*5a30*/  LDL.LU R10, [R1] ;  /* 0x00000000010a7983 */ /* 0x000f280000300800 */
[----:B------:R-:W4:Y:S04]  /*5a40*/  LDL.LU R11, [R1+0x4] ;  /* 0x00000400010b7983 */ /* 0x000f280000300800 */
[----:B------:R-:W4:Y:S04]  /*5a50*/  LDL.LU R48, [R1+0x8] ;  /* 0x0000080001307983 */ /* 0x000f280000300800 */
[----:B------:R-:W4:Y:S01]  /*5a60*/  LDL.LU R46, [R1+0xc] ;  /* 0x00000c00012e7983 */ /* 0x000f220000300800 */
[----:B------:R-:W-:-:S03]  /*5a70*/  MOV R23, R114 ;  /* 0x0000007200177202 */ /* 0x000fc60000000f00 */
[----:B------:R-:W0:Y:S04]  /*5a80*/  S2R R125, SR_TID.X ;  /* 0x00000000007d7919 */ /* 0x000e280000002100 */
[----:B------:R-:W1:Y:S04]  /*5a90*/  S2R R116, SR_CTAID.X ;  /* 0x0000000000747919 */ /* 0x000e680000002500 */
[----:B------:R-:W2:Y:S04]  /*5aa0*/  S2R R124, SR_CTAID.Y ;  /* 0x00000000007c7919 */ /* 0x000ea80000002600 */
[----:B------:R-:W1:Y:S04]  /*5ab0*/  S2R R24, SR_TID.X ;  /* 0x0000000000187919 */ /* 0x000e680000002100 */
[----:B------:R-:W1:Y:S01]  /*5ac0*/  S2R R80, SR_TID.X ;  /* 0x0000000000507919 */ /* 0x000e620000002100 */
[C---:B0-----:R-:W-:Y:S01]  /*5ad0*/  IMAD.SHL.U32 R21, R125.reuse, 0x4, RZ ;  /* 0x000000047d157824 */ /* 0x041fe200078e00ff */
[C---:B------:R-:W-:Y:S01]  /*5ae0*/  SHF.L.U32 R20, R125.reuse, 0x3, RZ ;  /* 0x000000037d147819 */ /* 0x040fe200000006ff */
[C---:B------:R-:W-:Y:S01]  /*5af0*/  IMAD.SHL.U32 R19, R125.reuse, 0x20, RZ ;  /* 0x000000207d137824 */ /* 0x040fe200078e00ff */
[C---:B------:R-:W-:Y:S01]  /*5b00*/  LOP3.LUT R118, R125.reuse, 0xff, RZ, 0xc0, !PT ;  /* 0x000000ff7d767812 */ /* 0x040fe200078ec0ff */
[----:B------:R-:W-:Y:S01]  /*5b10*/  BAR.SYNC.DEFER_BLOCKING 0x0 ;  /* 0x0000000000007b1d */ /* 0x000fe20000010000 */
[----:B------:R-:W-:-:S02]  /*5b20*/  LOP3.LUT P0, RZ, R125, 0x100, RZ, 0xc0, !PT ;  /* 0x000001007dff7812 */ /* 0x000fc4000780c0ff */
[----:B-1----:R-:W-:Y:S02]  /*5b30*/  LEA R116, R116, R118, 0x8 ;  /* 0x0000007674747211 */ /* 0x002fe400078e40ff */
[----:B------:R-:W-:-:S03]  /*5b40*/  SHF.L.U32 R118, R125, 0x1, RZ ;  /* 0x000000017d767819 */ /* 0x000fc600000006ff */
[----:B------:R-:W-:Y:S01]  /*5b50*/  IMAD R18, R116, c[0x0][0x1c4], RZ ;  /* 0x0000710074127a24 */ /* 0x000fe200078e02ff */
[----:B------:R-:W-:Y:S02]  /*5b60*/  LOP3.LUT R24, R24, 0x1ff, RZ, 0xc0, !PT ;  /* 0x000001ff18187812 */ /* 0x000fe400078ec0ff */
[----:B------:R-:W-:-:S04]  /*5b70*/  SHF.R.U32.HI R80, RZ, 0x8, R80 ;  /* 0x00000008ff507819 */ /* 0x000fc80000011650 */
[----:B------:R-:W-:Y:S01]  /*5b80*/  SGXT.U32 R80, R80, 0x1 ;  /* 0x000000015050781a */ /* 0x000fe20000000000 */
[----:B--2---:R-:W-:Y:S01]  /*5b90*/  IMAD.MOV.U32 R22, RZ, RZ, R3 ;  /* 0x000000ffff167224 */ /* 0x004fe200078e0003 */
[----:B------:R-:W-:-:S03]  /*5ba0*/  SHF.R.U32.HI R3, RZ, 0x1, R125 ;  /* 0x00000001ff037819 */ /* 0x000fc6000001167d */
[C---:B------:R-:W-:Y:S01]  /*5bb0*/  FMUL R49, R22.reuse, 8388608 ;  /* 0x4b00000016317820 */ /* 0x040fe20000400000 */
[----:B------:R-:W-:Y:S01]  /*5bc0*/  LOP3.LUT R14, R3, 0x4, RZ, 0xc0, !PT ;  /* 0x00000004030e7812 */ /* 0x000fe200078ec0ff */
[----:B---3--:R-:W-:Y:S01]  /*5bd0*/  IMAD.MOV.U32 R13, RZ, RZ, R4 ;  /* 0x000000ffff0d7224 */ /* 0x008fe200078e0004 */
[----:B------:R-:W-:Y:S02]  /*5be0*/  FSETP.GEU.AND P3, PT, R22, 1.175494350822287508e-38, PT ;  /* 0x008000001600780b */ /* 0x000fe40003f6e000 */
[----:B------:R-:W-:Y:S01]  /*5bf0*/  LOP3.LUT R3, R20, 0x38, RZ, 0xc0, !PT ;  /* 0x0000003814037812 */ /* 0x000fe200078ec0ff */
[----:B------:R-:W-:Y:S01]  /*5c00*/  FMUL R28, R13, 8388608 ;  /* 0x4b0000000d1c7820 */ /* 0x000fe20000400000 */
[----:B------:R-:W-:Y:S02]  /*5c10*/  LOP3.LUT R4, R21, 0x3c0, RZ, 0xc0, !PT ;  /* 0x000003c015047812 */ /* 0x000fe400078ec0ff */
[----:B------:R-:W-:Y:S02]  /*5c20*/  FSEL R49, R49, R22, !P3 ;  /* 0x0000001631317208 */ /* 0x000fe40005800000 */
[----:B------:R-:W-:-:S02]  /*5c30*/  IADD3 R3, R14, R3, R4 ;  /* 0x000000030e037210 */ /* 0x000fc40007ffe004 */
[----:B------:R-:W-:Y:S02]  /*5c40*/  SHF.L.U32 R4, R125, 0xa, RZ ;  /* 0x0000000a7d047819 */ /* 0x000fe400000006ff */
[----:B------:R-:W-:Y:S02]  /*5c50*/  IADD3 R14, R49, -0x3f3504f3, RZ ;  /* 0xc0cafb0d310e7810 */ /* 0x000fe40007ffe0ff */
[----:B------:R-:W-:Y:S02]  /*5c60*/  FSETP.GT.AND P1, PT, |R22|, 8.50705917302346158658e+37, PT ;  /* 0x7e8000001600780b */ /* 0x000fe40003f24200 */
[----:B------:R-:W-:Y:S01]  /*5c70*/  LOP3.LUT R16, R4, 0x6000, RZ, 0xc0, !PT ;  /* 0x0000600004107812 */ /* 0x000fe200078ec0ff */
[----:B------:R-:W-:Y:S01]  /*5c80*/  IMAD R4, R124, c[0x0][0x1c0], RZ ;  /* 0x000070007c047a24 */ /* 0x000fe200078e02ff */
[----:B------:R-:W-:Y:S02]  /*5c90*/  LOP3.LUT R14, R14, 0xff800000, RZ, 0xc0, !PT ;  /* 0xff8000000e0e7812 */ /* 0x000fe400078ec0ff */
[----:B------:R-:W-:Y:S01]  /*5ca0*/  FSETP.GEU.AND P2, PT, R13, 1.175494350822287508e-38, PT ;  /* 0x008000000d00780b */ /* 0x000fe20003f4e000 */
[----:B------:R-:W-:Y:S01]  /*5cb0*/  IMAD.SHL.U32 R114, R4, 0x2, RZ ;  /* 0x0000000204727824 */ /* 0x000fe200078e00ff */
[----:B------:R-:W-:Y:S01]  /*5cc0*/  LOP3.LUT R41, R16, 0x60, R19, 0xf8, !PT ;  /* 0x0000006010297812 */ /* 0x000fe200078ef813 */
[----:B------:R-:W-:Y:S01]  /*5cd0*/  IMAD.IADD R55, R49, 0x1, -R14 ;  /* 0x0000000131377824 */ /* 0x000fe200078e0a0e */
[----:B------:R-:W-:Y:S01]  /*5ce0*/  FSEL R29, RZ, -23, P3 ;  /* 0xc1b80000ff1d7808 */ /* 0x000fe20001800000 */
[----:B------:R-:W0:Y:S01]  /*5cf0*/  I2F R16, R14 ;  /* 0x0000000e00107306 */ /* 0x000e220000201400 */
[----:B------:R-:W-:Y:S01]  /*5d00*/  FSETP.GEU.AND P3, PT, |R22|, 1.175494350822287508e-38, PT ;  /* 0x008000001600780b */ /* 0x000fe20003f6e200 */
[----:B------:R-:W-:Y:S01]  /*5d10*/  @P1 FMUL R115, R115, 0.25 ;  /* 0x3e80000073731820 */ /* 0x000fe20000400000 */
[----:B------:R-:W-:Y:S01]  /*5d20*/  FSEL R28, R28, R13, !P2 ;  /* 0x0000000d1c1c7208 */ /* 0x000fe20005000000 */
[----:B------:R-:W-:Y:S01]  /*5d30*/  @P1 FMUL R23, R23, 0.25 ;  /* 0x3e80000017171820 */ /* 0x000fe20000400000 */
[----:B------:R-:W-:Y:S01]  /*5d40*/  FSEL R30, RZ, -23, P2 ;  /* 0xc1b80000ff1e7808 */ /* 0x000fe20001000000 */
[----:B------:R-:W-:Y:S01]  /*5d50*/  @P1 FMUL R111, R111, 0.25 ;  /* 0x3e8000006f6f1820 */ /* 0x000fe20000400000 */
[----:B------:R-:W-:Y:S01]  /*5d60*/  FSETP.GT.AND P2, PT, |R13|, 8.50705917302346158658e+37, PT ;  /* 0x7e8000000d00780b */ /* 0x000fe20003f44200 */
[----:B------:R-:W-:Y:S01]  /*5d70*/  @P1 FMUL R110, R110, 0.25 ;  /* 0x3e8000006e6e1820 */ /* 0x000fe20000400000 */
[----:B------:R-:W-:Y:S01]  /*5d80*/  IADD3 R15, R28, -0x3f3504f3, RZ ;  /* 0xc0cafb0d1c0f7810 */ /* 0x000fe20007ffe0ff */
[----:B------:R-:W-:Y:S01]  /*5d90*/  @P1 FMUL R107, R107, 0.25 ;  /* 0x3e8000006b6b1820 */ /* 0x000fe20000400000 */
[----:B------:R-:W-:Y:S01]  /*5da0*/  SHF.L.U32 R19, R18, 0x1, RZ ;  /* 0x0000000112137819 */ /* 0x000fe200000006ff */
[----:B------:R-:W-:Y:S01]  /*5db0*/  @P1 FMUL R106, R106, 0.25 ;  /* 0x3e8000006a6a1820 */ /* 0x000fe20000400000 */
[----:B------:R-:W-:Y:S01]  /*5dc0*/  LOP3.LUT R15, R15, 0xff800000, RZ, 0xc0, !PT ;  /* 0xff8000000f0f7812 */ /* 0x000fe200078ec0ff */
[----:B------:R-:W-:Y:S01]  /*5dd0*/  @P1 FMUL R103, R103, 0.25 ;  /* 0x3e80000067671820 */ /* 0x000fe20000400000 */
[----:B------:R-:W-:Y:S01]  /*5de0*/  IADD3 R114, P4, P5, R19, c[0x0][0x178], R114 ;  /* 0x00005e0013727a10 */ /* 0x000fe20007d9e072 */
[----:B------:R-:W-:Y:S01]  /*5df0*/  @P1 FMUL R102, R102, 0.25 ;  /* 0x3e80000066661820 */ /* 0x000fe20000400000 */
[----:B------:R-:W-:Y:S01]  /*5e00*/  I2F R17, R15 ;  /* 0x0000000f00117306 */ /* 0x000fe20000201400 */
[----:B------:R-:W-:Y:S01]  /*5e10*/  @P1 FMUL R99, R99, 0.25 ;  /* 0x3e80000063631820 */ /* 0x000fe20000400000 */
[----:B------:R-:W-:Y:S01]  /*5e20*/  LOP3.LUT R20, R20, 0xf00, RZ, 0xc0, !PT ;  /* 0x00000f0014147812 */ /* 0x000fe200078ec0ff */
[----:B------:R-:W-:-:S02]  /*5e30*/  @P1 FMUL R98, R98, 0.25 ;  /* 0x3e80000062621820 */ /* 0x000fc40000400000 */
[----:B----4-:R-:W-:Y:S01]  /*5e40*/  @P1 FMUL R46, R46, 0.25 ;  /* 0x3e8000002e2e1820 */ /* 0x010fe20000400000 */
[----:B------:R-:W-:Y:S01]  /*5e50*/  LOP3.LUT R20, R20, 0x70, R21, 0xf8, !PT ;  /* 0x0000007014147812 */ /* 0x000fe200078ef815 */
[----:B------:R-:W-:Y:S02]  /*5e60*/  @P1 FMUL R48, R48, 0.25 ;  /* 0x3e80000030301820 */ /* 0x000fe40000400000 */
[----:B------:R-:W-:Y:S01]  /*5e70*/  @P1 FMUL R91, R91, 0.25 ;  /* 0x3e8000005b5b1820 */ /* 0x000fe20000400000 */
[----:B------:R-:W-:Y:S01]  /*5e80*/  LOP3.LUT R41, R41, R20, RZ, 0x3c, !PT ;  /* 0x0000001429297212 */ /* 0x000fe200078e3cff */
[----:B------:R-:W-:Y:S02]  /*5e90*/  @P1 FMUL R90, R90, 0.25 ;  /* 0x3e8000005a5a1820 */ /* 0x000fe40000400000 */
[----:B------:R-:W-:Y:S02]  /*5ea0*/  @P1 FMUL R47, R47, 0.25 ;  /* 0x3e8000002f2f1820 */ /* 0x000fe40000400000 */
[----:B------:R-:W-:-:S02]  /*5eb0*/  @P1 FMUL R7, R7, 0.25 ;  /* 0x3e80000007071820 */ /* 0x000fc40000400000 */
[----:B------:R-:W-:Y:S02]  /*5ec0*/  @P1 FMUL R31, R31, 0.25 ;  /* 0x3e8000001f1f1820 */ /* 0x000fe40000400000 */
[----:B------:R-:W-:Y:S02]  /*5ed0*/  @P1 FMUL R12, R12, 0.25 ;  /* 0x3e8000000c0c1820 */ /* 0x000fe40000400000 */
[----:B------:R-:W-:Y:S02]  /*5ee0*/  @P1 FMUL R79, R79, 0.25 ;  /* 0x3e8000004f4f1820 */ /* 0x000fe40000400000 */
        /* <DEDUP_REMOVED lines=13> */
[----:B------:R-:W-:Y:S01]  /*5fc0*/  @P1 FMUL R22, R22, 0.25 ;  /* 0x3e80000016161820 */ /* 0x000fe20000400000 */
[----:B------:R-:W-:Y:S01]  /*5fd0*/  FSETP.GEU.AND P1, PT, |R13|, 1.175494350822287508e-38, PT ;  /* 0x008000000d00780b */ /* 0x000fe20003f2e200 */
[----:B0-----:R-:W-:-:S02]  /*5fe0*/  FFMA.FTZ R29, R16, 1.1920928955078125e-07, R29 ;  /* 0x34000000101d7823 */ /* 0x001fc4000001001d */
[----:B------:R-:W-:Y:S02]  /*5ff0*/  @!P3 FMUL R22, R22, 16777216 ;  /* 0x4b8000001616b820 */ /* 0x000fe40000400000 */
[----:B------:R-:W-:Y:S02]  /*6000*/  @P2 FMUL R13, R13, 0.25 ;  /* 0x3e8000000d0d2820 */ /* 0x000fe40000400000 */
[----:B------:R-:W0:Y:S01]  /*6010*/  MUFU.RCP R16, R22 ;  /* 0x0000001600107308 */ /* 0x000e220000001000 */
[----:B------:R-:W-:Y:S02]  /*6020*/  @!P3 FMUL R70, R70, 16777216 ;  /* 0x4b8000004646b820 */ /* 0x000fe40000400000 */
[----:B------:R-:W-:Y:S02]  /*6030*/  @!P3 FMUL R23, R23, 16777216 ;  /* 0x4b8000001717b820 */ /* 0x000fe40000400000 */
[----:B------:R-:W-:Y:S02]  /*6040*/  @!P3 FMUL R12, R12, 16777216 ;  /* 0x4b8000000c0cb820 */ /* 0x000fe40000400000 */
[----:B------:R-:W-:-:S02]  /*6050*/  @!P1 FMUL R13, R13, 16777216 ;  /* 0x4b8000000d0d9820 */ /* 0x000fc40000400000 */
[----:B------:R-:W-:Y:S02]  /*6060*/  @P2 FMUL R6, R6, 0.25 ;  /* 0x3e80000006062820 */ /* 0x000fe40000400000 */
[----:B------:R-:W-:Y:S02]  /*6070*/  @P2 FMUL R5, R5, 0.25 ;  /* 0x3e80000005052820 */ /* 0x000fe40000400000 */
[----:B------:R-:W1:Y:S01]  /*6080*/  MUFU.RCP R13, R13 ;  /* 0x0000000d000d7308 */ /* 0x000e620000001000 */
[----:B------:R-:W-:-:S04]  /*6090*/  IMAD.HI R4, R4, 0x2, RZ ;  /* 0x0000000204047827 */ /* 0x000fc800078e02ff */
[----:B0-----:R-:W-:Y:S01]  /*60a0*/  FMUL R33, R16, R70 ;  /* 0x0000004610217220 */ /* 0x001fe20000400000 */
[----:B------:R-:W-:Y:S01]  /*60b0*/  IADD3 R70, R28, -R15, RZ ;  /* 0x8000000f1c467210 */ /* 0x000fe20007ffe0ff */
[----:B------:R-:W-:-:S04]  /*60c0*/  IMAD.HI R19, R18, 0x2, RZ ;  /* 0x0000000212137827 */ /* 0x000fc800078e02ff */
[C---:B------:R-:W-:Y:S01]  /*60d0*/  FMUL R44, R16.reuse, R23 ;  /* 0x00000017102c7220 */ /* 0x040fe20000400000 */
[----:B------:R-:W-:Y:S01]  /*60e0*/  IADD3.X R4, R19, c[0x0][0x17c], R4, P4, P5 ;  /* 0x00005f0013047a10 */ /* 0x000fe200027ea404 */
[----:B------:R-:W-:Y:S02]  /*60f0*/  FMUL R23, R16, R12 ;  /* 0x0000000c10177220 */ /* 0x000fe40000400000 */
[----:B------:R-:W-:Y:S02]  /*6100*/  @!P1 FMUL R6, R6, 16777216 ;  /* 0x4b80000006069820 */ /* 0x000fe40000400000 */
[----:B------:R-:W-:Y:S02]  /*6110*/  @!P1 FMUL R5, R5, 16777216 ;  /* 0x4b80000005059820 */ /* 0x000fe40000400000 */
[----:B------:R-:W-:Y:S02]  /*6120*/  IMAD.MOV.U32 R12, RZ, RZ, 0x3dc6b27f ;  /* 0x3dc6b27fff0c7424 */ /* 0x000fe400078e00ff */
[----:B------:R-:W-:-:S02]  /*6130*/  FADD R70, R70, -1 ;  /* 0xbf80000046467421 */ /* 0x000fc40000000000 */
[----:B------:R-:W-:Y:S02]  /*6140*/  FADD R55, R55, -1 ;  /* 0xbf80000037377421 */ /* 0x000fe40000000000 */
[C---:B-1----:R-:W-:Y:S02]  /*6150*/  FMUL R19, R13.reuse, R6 ;  /* 0x000000060d137220 */ /* 0x042fe40000400000 */
[----:B------:R-:W-:Y:S02]  /*6160*/  FMUL R15, R13, R5 ;  /* 0x000000050d0f7220 */ /* 0x000fe40000400000 */
[-C--:B------:R-:W-:Y:S02]  /*6170*/  FFMA.FTZ R5, R70, R12.reuse, -0.16845393180847167969 ;  /* 0xbe2c7f3046057423 */ /* 0x080fe4000001000c */
[----:B------:R-:W-:Y:S02]  /*6180*/  FFMA.FTZ R6, R55, R12, -0.16845393180847167969 ;  /* 0xbe2c7f3037067423 */ /* 0x000fe4000001000c */
[----:B------:R-:W-:-:S02]  /*6190*/  IMAD.SHL.U32 R21, R125, 0x1000, RZ ;  /* 0x000010007d157824 */ /* 0x000fc400078e00ff */
[----:B------:R-:W-:Y:S02]  /*61a0*/  FFMA.FTZ R5, R70, R5, 0.1716887056827545166 ;  /* 0x3e2fcf2a46057423 */ /* 0x000fe40000010005 */
[----:B------:R-:W-:Y:S01]  /*61b0*/  FFMA.FTZ R6, R55, R6, 0.1716887056827545166 ;  /* 0x3e2fcf2a37067423 */ /* 0x000fe20000010006 */
[----:B------:R-:W-:Y:S01]  /*61c0*/  LOP3.LUT R21, R21, 0x6000, RZ, 0xc0, !PT ;  /* 0x0000600015157812 */ /* 0x000fe200078ec0ff */
[----:B------:R-:W-:Y:S02]  /*61d0*/  @P2 FMUL R11, R11, 0.25 ;  /* 0x3e8000000b0b2820 */ /* 0x000fe40000400000 */
[----:B------:R-:W-:Y:S01]  /*61e0*/  @P2 FMUL R10, R10, 0.25 ;  /* 0x3e8000000a0a2820 */ /* 0x000fe20000400000 */
[----:B------:R-:W-:Y:S01]  /*61f0*/  LEA R40, R24, R21, 0x4 ;  /* 0x0000001518287211 */ /* 0x000fe200078e20ff */
        /* <DEDUP_REMOVED lines=27> */
[----:B------:R-:W-:Y:S01]  /*63b0*/  @P2 FMUL R60, R60, 0.25 ;  /* 0x3e8000003c3c2820 */ /* 0x000fe20000400000 */
[----:B------:R-:W-:Y:S01]  /*63c0*/  ISETP.GE.U32.AND P2, PT, R28, 0x7f800000, PT ;  /* 0x7f8000001c00780c */ /* 0x000fe20003f46070 */
[----:B------:R-:W-:Y:S02]  /*63d0*/  @!P3 FMUL R79, R79, 16777216 ;  /* 0x4b8000004f4fb820 */ /* 0x000fe40000400000 */
[----:B------:R-:W-:Y:S02]  /*63e0*/  @!P3 FMUL R74, R74, 16777216 ;  /* 0x4b8000004a4ab820 */ /* 0x000fe40000400000 */
[----:B------:R-:W-:Y:S02]  /*63f0*/  @!P3 FMUL R71, R71, 16777216 ;  /* 0x4b8000004747b820 */ /* 0x000fe40000400000 */
[----:B------:R-:W-:-:S02]  /*6400*/  @!P3 FMUL R66, R66, 16777216 ;  /* 0x4b8000004242b820 */ /* 0x000fc40000400000 */
[----:B------:R-:W-:Y:S02]  /*6410*/  @!P3 FMUL R63, R63, 16777216 ;  /* 0x4b8000003f3fb820 */ /* 0x000fe40000400000 */
[----:B------:R-:W-:Y:S02]  /*6420*/  @!P3 FMUL R58, R58, 16777216 ;  /* 0x4b8000003a3ab820 */ /* 0x000fe40000400000 */
[----:B------:R-:W-:Y:S02]  /*6430*/  FFMA.FTZ R5, R70, R5, -0.17900948226451873779 ;  /* 0xbe374e4346057423 */ /* 0x000fe40000010005 */
[----:B------:R-:W-:Y:S02]  /*6440*/  FFMA.FTZ R6, R55, R6, -0.17900948226451873779 ;  /* 0xbe374e4337067423 */ /* 0x000fe40000010006 */
[----:B------:R-:W-:Y:S02]  /*6450*/  @!P3 FMUL R115, R115, 16777216 ;  /* 0x4b8000007373b820 */ /* 0x000fe40000400000 */
[----:B------:R-:W-:-:S02]  /*6460*/  @!P3 FMUL R111, R111, 16777216 ;  /* 0x4b8000006f6fb820 */ /* 0x000fc40000400000 */
[----:B------:R-:W-:Y:S02]  /*6470*/  @!P3 FMUL R110, R110, 16777216 ;  /* 0x4b8000006e6eb820 */ /* 0x000fe40000400000 */
[----:B------:R-:W-:Y:S02]  /*6480*/  @!P3 FMUL R107, R107, 16777216 ;  /* 0x4b8000006b6bb820 */ /* 0x000fe40000400000 */
[----:B------:R-:W-:Y:S02]  /*6490*/  @!P3 FMUL R106, R106, 16777216 ;  /* 0x4b8000006a6ab820 */ /* 0x000fe40000400000 */
[----:B------:R-:W-:Y:S02]  /*64a0*/  @!P3 FMUL R103, R103, 16777216 ;  /* 0x4b8000006767b820 */ /* 0x000fe40000400000 */
        /* <DEDUP_REMOVED lines=16> */
[----:B------:R-:W-:Y:S01]  /*65b0*/  @!P3 FMUL R122, R122, 16777216 ;  /* 0x4b8000007a7ab820 */ /* 0x000fe20000400000 */
[----:B------:R-:W-:Y:S01]  /*65c0*/  ISETP.GE.U32.AND P3, PT, R49, 0x7f800000, PT ;  /* 0x7f8000003100780c */ /* 0x000fe20003f66070 */
        /* <DEDUP_REMOVED lines=30> */
[----:B------:R-:W-:Y:S01]  /*67b0*/  FSETP.NEU.AND P1, PT, R28, RZ, PT ;  /* 0x000000ff1c00720b */ /* 0x000fe20003f2d000 */
[C---:B------:R-:W-:Y:S02]  /*67c0*/  FMUL R32, R16.reuse, R79 ;  /* 0x0000004f10207220 */ /* 0x040fe40000400000 */
[C---:B------:R-:W-:Y:S02]  /*67d0*/  FMUL R22, R16.reuse, R74 ;  /* 0x0000004a10167220 */ /* 0x040fe40000400000 */
[----:B------:R-:W-:-:S02]  /*67e0*/  FMUL R34, R16, R71 ;  /* 0x0000004710227220 */ /* 0x000fc40000400000 */
[----:B------:R-:W-:Y:S01]  /*67f0*/  FMUL R21, R16, R66 ;  /* 0x0000004210157220 */ /* 0x000fe20000400000 */
[----:B------:R-:W-:Y:S01]  /*6800*/  F2FP.BF16.PACK_AB R22, R22, R33 ;  /* 0x000000211616723e */ /* 0x000fe200000010ff */
[C---:B------:R-:W-:Y:S02]  /*6810*/  FMUL R52, R16.reuse, R63 ;  /* 0x0000003f10347220 */ /* 0x040fe40000400000 */
[----:B------:R-:W-:Y:S02]  /*6820*/  FMUL R20, R16, R58 ;  /* 0x0000003a10147220 */ /* 0x000fe40000400000 */
[----:B------:R-:W-:Y:S02]  /*6830*/  FFMA.FTZ R5, R70, R5, 0.20512372255325317383 ;  /* 0x3e520bf446057423 */ /* 0x000fe40000010005 */
[----:B------:R-:W-:Y:S02]  /*6840*/  FFMA.FTZ R6, R55, R6, 0.20512372255325317383 ;  /* 0x3e520bf437067423 */ /* 0x000fe40000010006 */
[----:B------:R-:W-:-:S02]  /*6850*/  FFMA.FTZ R30, R17, 1.1920928955078125e-07, R30 ;  /* 0x34000000111e7823 */ /* 0x000fc4000001001e */
[C---:B------:R-:W-:Y:S02]  /*6860*/  FMUL R39, R16.reuse, R115 ;  /* 0x0000007310277220 */ /* 0x040fe40000400000 */
[C---:B------:R-:W-:Y:S02]  /*6870*/  FMUL R42, R16.reuse, R111 ;  /* 0x0000006f102a7220 */ /* 0x040fe40000400000 */
[C---:B------:R-:W-:Y:S02]  /*6880*/  FMUL R27, R16.reuse, R110 ;  /* 0x0000006e101b7220 */ /* 0x040fe40000400000 */
[C---:B------:R-:W-:Y:S01]  /*6890*/  FMUL R38, R16.reuse, R107 ;  /* 0x0000006b10267220 */ /* 0x040fe20000400000 */
[----:B------:R-:W-:Y:S01]  /*68a0*/  F2FP.BF16.PACK_AB R39, R39, R42 ;  /* 0x0000002a2727723e */ /* 0x000fe200000010ff */
[----:B------:R-:W-:Y:S01]  /*68b0*/  FMUL R26, R16, R106 ;  /* 0x0000006a101a7220 */ /* 0x000fe20000400000 */
[----:B------:R-:W-:Y:S01]  /*68c0*/  F2FP.BF16.PACK_AB R27, R44, R27 ;  /* 0x0000001b2c1b723e */ /* 0x000fe200000010ff */
[----:B------:R-:W-:-:S02]  /*68d0*/  FMUL R43, R16, R103 ;  /* 0x00000067102b7220 */ /* 0x000fc40000400000 */
[C---:B------:R-:W-:Y:S02]  /*68e0*/  FMUL R45, R16.reuse, R102 ;  /* 0x00000066102d7220 */ /* 0x040fe40000400000 */
[----:B------:R-:W-:Y:S01]  /*68f0*/  FMUL R37, R16, R99 ;  /* 0x0000006310257220 */ /* 0x000fe20000400000 */
[----:B------:R-:W-:Y:S01]  /*6900*/  F2FP.BF16.PACK_AB R38, R38, R43 ;  /* 0x0000002b2626723e */ /* 0x000fe200000010ff */
[----:B------:R-:W-:Y:S01]  /*6910*/  FMUL R25, R16, R98 ;  /* 0x0000006210197220 */ /* 0x000fe20000400000 */
[----:B------:R-:W-:Y:S01]  /*6920*/  F2FP.BF16.PACK_AB R26, R26, R45 ;  /* 0x0000002d1a1a723e */ /* 0x000fe200000010ff */
[C---:B------:R-:W-:Y:S02]  /*6930*/  FMUL R46, R16.reuse, R46 ;  /* 0x0000002e102e7220 */ /* 0x040fe40000400000 */
[C---:B------:R-:W-:Y:S02]  /*6940*/  FMUL R48, R16.reuse, R48 ;  /* 0x0000003010307220 */ /* 0x040fe40000400000 */
[C---:B------:R-:W-:Y:S01]  /*6950*/  FMUL R36, R16.reuse, R91 ;  /* 0x0000005b10247220 */ /* 0x040fe20000400000 */
[----:B------:R-:W-:Y:S01]  /*6960*/  F2FP.BF16.PACK_AB R37, R37, R46 ;  /* 0x0000002e2525723e */ /* 0x000fe200000010ff */
[C---:B------:R-:W-:Y:S01]  /*6970*/  FMUL R24, R16.reuse, R90 ;  /* 0x0000005a10187220 */ /* 0x040fe20000400000 */
[----:B------:R-:W-:Y:S01]  /*6980*/  F2FP.BF16.PACK_AB R25, R25, R48 ;  /* 0x000000301919723e */ /* 0x000fe200000010ff */
[----:B------:R-:W-:-:S02]  /*6990*/  FMUL R47, R16, R47 ;  /* 0x0000002f102f7220 */ /* 0x000fc40000400000 */
[C---:B------:R-:W-:Y:S02]  /*69a0*/  FMUL R7, R16.reuse, R7 ;  /* 0x0000000710077220 */ /* 0x040fe40000400000 */
[----:B------:R-:W-:Y:S01]  /*69b0*/  FMUL R31, R16, R31 ;  /* 0x0000001f101f7220 */ /* 0x000fe20000400000 */
[----:B------:R-:W-:Y:S01]  /*69c0*/  F2FP.BF16.PACK_AB R36, R36, R47 ;  /* 0x0000002f2424723e */ /* 0x000fe200000010ff */
[----:B------:R-:W-:Y:S01]  /*69d0*/  FMUL R78, R16, R78 ;  /* 0x0000004e104e7220 */ /* 0x000fe20000400000 */
[----:B------:R-:W-:Y:S01]  /*69e0*/  F2FP.BF16.PACK_AB R24, R24, R7 ;  /* 0x000000071818723e */ /* 0x000fe200000010ff */
[C---:B------:R-:W-:Y:S01]  /*69f0*/  FMUL R75, R16.reuse, R75 ;  /* 0x0000004b104b7220 */ /* 0x040fe20000400000 */
[----:B------:R-:W-:Y:S01]  /*6a00*/  MOV R7, c[0x0][0x1c8] ;  /* 0x0000720000077a02 */ /* 0x000fe20000000f00 */
[C---:B------:R-:W-:Y:S01]  /*6a10*/  FMUL R67, R16.reuse, R67 ;  /* 0x0000004310437220 */ /* 0x040fe20000400000 */
[----:B------:R-:W-:Y:S01]  /*6a20*/  F2FP.BF16.PACK_AB R23, R23, R78 ;  /* 0x0000004e1717723e */ /* 0x000fe200000010ff */
[----:B------:R-:W-:-:S02]  /*6a30*/  FMUL R62, R16, R62 ;  /* 0x0000003e103e7220 */ /* 0x000fc40000400000 */
[C---:B------:R-:W-:Y:S02]  /*6a40*/  FMUL R59, R16.reuse, R59 ;  /* 0x0000003b103b7220 */ /* 0x040fe40000400000 */
[C---:B------:R-:W-:Y:S01]  /*6a50*/  FMUL R58, R16.reuse, R123 ;  /* 0x0000007b103a7220 */ /* 0x040fe20000400000 */
[----:B------:R-:W-:Y:S01]  /*6a60*/  F2FP.BF16.PACK_AB R21, R21, R62 ;  /* 0x0000003e1515723e */ /* 0x000fe200000010ff */
[----:B------:R-:W-:Y:S02]  /*6a70*/  FMUL R63, R16, R122 ;  /* 0x0000007a103f7220 */ /* 0x000fe40000400000 */
[C---:B------:R-:W-:Y:S02]  /*6a80*/  FMUL R66, R13.reuse, R11 ;  /* 0x0000000b0d427220 */ /* 0x040fe40000400000 */
[C---:B------:R-:W-:Y:S01]  /*6a90*/  FMUL R71, R13.reuse, R10 ;  /* 0x0000000a0d477220 */ /* 0x040fe20000400000 */
[----:B------:R-:W-:Y:S01]  /*6aa0*/  F2FP.BF16.PACK_AB R20, R20, R63 ;  /* 0x0000003f1414723e */ /* 0x000fe200000010ff */
[----:B------:R-:W-:-:S02]  /*6ab0*/  FMUL R74, R13, R9 ;  /* 0x000000090d4a7220 */ /* 0x000fc40000400000 */
[C---:B------:R-:W-:Y:S02]  /*6ac0*/  FMUL R79, R13.reuse, R8 ;  /* 0x000000080d4f7220 */ /* 0x040fe40000400000 */
[C---:B------:R-:W-:Y:S01]  /*6ad0*/  FMUL R35, R13.reuse, R113 ;  /* 0x000000710d237220 */ /* 0x040fe20000400000 */
[----:B------:R-:W-:Y:S01]  /*6ae0*/  STS.128 [R41+0x80], R20 ;  /* 0x0000801429007388 */ /* 0x000fe20000000c00 */
[C---:B------:R-:W-:Y:S02]  /*6af0*/  FMUL R112, R13.reuse, R112 ;  /* 0x000000700d707220 */ /* 0x040fe40000400000 */
[C---:B------:R-:W-:Y:S02]  /*6b00*/  FMUL R50, R13.reuse, R109 ;  /* 0x0000006d0d327220 */ /* 0x040fe40000400000 */
[C---:B------:R-:W-:Y:S02]  /*6b10*/  FMUL R51, R13.reuse, R108 ;  /* 0x0000006c0d337220 */ /* 0x040fe40000400000 */
[----:B------:R-:W-:Y:S01]  /*6b20*/  FMUL R105, R13, R105 ;  /* 0x000000690d697220 */ /* 0x000fe20000400000 */
[----:B------:R-:W-:Y:S01]  /*6b30*/  F2FP.BF16.PACK_AB R35, R35, R50 ;  /* 0x000000322323723e */ /* 0x000fe200000010ff */
[----:B------:R-:W-:-:S02]  /*6b40*/  FMUL R104, R13, R104 ;  /* 0x000000680d687220 */ /* 0x000fc40000400000 */
[C---:B------:R-:W-:Y:S02]  /*6b50*/  FMUL R54, R13.reuse, R101 ;  /* 0x000000650d367220 */ /* 0x040fe40000400000 */
        /* <DEDUP_REMOVED lines=8> */
[----:B------:R-:W-:Y:S01]  /*6be0*/  FMUL R18, R13, R73 ;  /* 0x000000490d127220 */ /* 0x000fe20000400000 */
[----:B------:R-:W-:Y:S01]  /*6bf0*/  F2FP.BF16.PACK_AB R19, R19, R8 ;  /* 0x000000081313723e */ /* 0x000fe200000010ff */
[----:B------:R-:W-:Y:S01]  /*6c00*/  FMUL R14, R13, R72 ;  /* 0x000000480d0e7220 */ /* 0x000fe20000400000 */
[----:B------:R-:W-:Y:S01]  /*6c10*/  F2FP.BF16.PACK_AB R15, R15, R76 ;  /* 0x0000004c0f0f723e */ /* 0x000fe200000010ff */
[----:B------:R-:W-:Y:S01]  /*6c20*/  FMUL R69, R13, R69 ;  /* 0x000000450d457220 */ /* 0x000fe20000400000 */
[----:B------:R-:W-:Y:S01]  /*6c30*/  F2FP.BF16.PACK_AB R8, R59, R58 ;  /* 0x0000003a3b08723e */ /* 0x000fe200000010ff */
[----:B------:R-:W-:-:S02]  /*6c40*/  FMUL R9, R13, R68 ;  /* 0x000000440d097220 */ /* 0x000fc40000400000 */
[C---:B------:R-:W-:Y:S01]  /*6c50*/  FMUL R17, R13.reuse, R65 ;  /* 0x000000410d117220 */ /* 0x040fe20000400000 */
[----:B------:R-:W-:Y:S01]  /*6c60*/  F2FP.BF16.PACK_AB R18, R18, R69 ;  /* 0x000000451212723e */ /* 0x000fe200000010ff */
[C---:B------:R-:W-:Y:S01]  /*6c70*/  FMUL R64, R13.reuse, R64 ;  /* 0x000000400d407220 */ /* 0x040fe20000400000 */
[----:B------:R-:W-:Y:S01]  /*6c80*/  F2FP.BF16.PACK_AB R14, R14, R9 ;  /* 0x000000090e0e723e */ /* 0x000fe200000010ff */
[----:B------:R-:W-:Y:S01]  /*6c90*/  FMUL R10, R13, R61 ;  /* 0x0000003d0d0a7220 */ /* 0x000fe20000400000 */
[----:B------:R-:W-:Y:S01]  /*6ca0*/  F2FP.BF16.PACK_AB R9, R67, R52 ;  /* 0x000000344309723e */ /* 0x000fe200000010ff */
[C---:B------:R-:W-:Y:S01]  /*6cb0*/  FMUL R16, R13.reuse, R57 ;  /* 0x000000390d107220 */ /* 0x040fe20000400000 */
[----:B------:R-:W-:Y:S01]  /*6cc0*/  LOP3.LUT R52, R40, 0x20, RZ, 0x3c, !PT ;  /* 0x0000002028347812 */ /* 0x000fe200078e3cff */
[----:B------:R-:W-:Y:S01]  /*6cd0*/  FMUL R12, R13, R56 ;  /* 0x000000380d0c7220 */ /* 0x000fe20000400000 */
[----:B------:R-:W-:Y:S01]  /*6ce0*/  F2FP.BF16.PACK_AB R17, R17, R10 ;  /* 0x0000000a1111723e */ /* 0x000fe200000010ff */
[----:B------:R-:W-:Y:S01]  /*6cf0*/  FMUL R11, R13, R120 ;  /* 0x000000780d0b7220 */ /* 0x000fe20000400000 */
[----:B------:R-:W-:Y:S01]  /*6d00*/  F2FP.BF16.PACK_AB R10, R75, R34 ;  /* 0x000000224b0a723e */ /* 0x000fe200000010ff */
[----:B------:R-:W-:Y:S01]  /*6d10*/  FMUL R121, R13, R121 ;  /* 0x000000790d797220 */ /* 0x000fe20000400000 */
[----:B------:R-:W-:Y:S01]  /*6d20*/  F2FP.BF16.PACK_AB R34, R105, R54 ;  /* 0x000000366922723e */ /* 0x000fe200000010ff */
[----:B------:R-:W-:Y:S01]  /*6d30*/  FMUL R13, R13, R60 ;  /* 0x0000003c0d0d7220 */ /* 0x000fe20000400000 */
[----:B------:R-:W-:Y:S01]  /*6d40*/  F2FP.BF16.PACK_AB R12, R12, R11 ;  /* 0x0000000b0c0c723e */ /* 0x000fe200000010ff */
[----:B------:R-:W-:Y:S01]  /*6d50*/  FFMA.FTZ R5, R70, R5, -0.24046532809734344482 ;  /* 0xbe763c8b46057423 */ /* 0x000fe20000010005 */
[----:B------:R-:W-:Y:S01]  /*6d60*/  F2FP.BF16.PACK_AB R16, R16, R121 ;  /* 0x000000791010723e */ /* 0x000fe200000010ff */
[----:B------:R-:W-:Y:S01]  /*6d70*/  FFMA.FTZ R6, R55, R6, -0.24046532809734344482 ;  /* 0xbe763c8b37067423 */ /* 0x000fe20000010006 */
[----:B------:R-:W-:Y:S01]  /*6d80*/  F2FP.BF16.PACK_AB R13, R64, R13 ;  /* 0x0000000d400d723e */ /* 0x000fe200000010ff */
[C---:B------:R-:W-:Y:S01]  /*6d90*/  FFMA.FTZ R5, R70.reuse, R5, 0.28857114911079406738 ;  /* 0x3e93bf9946057423 */ /* 0x040fe20000010005 */
[----:B------:R-:W-:Y:S01]  /*6da0*/  F2FP.BF16.PACK_AB R11, R31, R32 ;  /* 0x000000201f0b723e */ /* 0x000fe200000010ff */
[C---:B------:R-:W-:Y:S01]  /*6db0*/  FFMA.FTZ R6, R55.reuse, R6, 0.28857114911079406738 ;  /* 0x3e93bf9937067423 */ /* 0x040fe20000010006 */
[----:B------:R-:W-:Y:S01]  /*6dc0*/  STS.128 [R41+0x1000], R16 ;  /* 0x0010001029007388 */ /* 0x000fe20000000c00 */
[----:B------:R-:W-:Y:S01]  /*6dd0*/  FFMA.FTZ R5, R70, R5, -0.36067417263984680176 ;  /* 0xbeb8aa4946057423 */ /* 0x000fe20000010005 */
[----:B------:R-:W-:Y:S01]  /*6de0*/  F2FP.BF16.PACK_AB R31, R112, R51 ;  /* 0x00000033701f723e */ /* 0x000fe200000010ff */
[C---:B------:R-:W-:Y:S01]  /*6df0*/  FFMA.FTZ R6, R55.reuse, R6, -0.36067417263984680176 ;  /* 0xbeb8aa4937067423 */ /* 0x040fe20000010006 */
[----:B------:R0:W-:Y:S01]  /*6e00*/  STS.128 [R41], R12 ;  /* 0x0000000c29007388 */ /* 0x0001e20000000c00 */
[----:B------:R-:W-:Y:S01]  /*6e10*/  FFMA.FTZ R5, R70, R5, 0.48089820146560668945 ;  /* 0x3ef6384a46057423 */ /* 0x000fe20000010005 */
[----:B------:R-:W-:Y:S01]  /*6e20*/  LOP3.LUT R51, R40, 0x40, RZ, 0x3c, !PT ;  /* 0x0000004028337812 */ /* 0x000fe200078e3cff */
[C---:B------:R-:W-:Y:S01]  /*6e30*/  FFMA.FTZ R6, R55.reuse, R6, 0.48089820146560668945 ;  /* 0x3ef6384a37067423 */ /* 0x040fe20000010006 */
[----:B------:R-:W-:Y:S01]  /*6e40*/  STS.128 [R41+0x1080], R8 ;  /* 0x0010800829007388 */ /* 0x000fe20000000c00 */
[----:B------:R-:W-:Y:S01]  /*6e50*/  FFMA.FTZ R5, R70, R5, -0.72134751081466674805 ;  /* 0xbf38aa3b46057423 */ /* 0x000fe20000010005 */
[----:B------:R-:W-:Y:S01]  /*6e60*/  LOP3.LUT R60, R40, 0x60, RZ, 0x3c, !PT ;  /* 0x00000060283c7812 */ /* 0x000fe200078e3cff */
[----:B------:R-:W-:Y:S01]  /*6e70*/  FFMA.FTZ R6, R55, R6, -0.72134751081466674805 ;  /* 0xbf38aa3b37067423 */ /* 0x000fe20000010006 */
[----:B------:R-:W-:Y:S01]  /*6e80*/  BAR.SYNC.DEFER_BLOCKING 0x0 ;  /* 0x0000000000007b1d */ /* 0x000fe20000010000 */
[----:B------:R-:W-:Y:S01]  /*6e90*/  FMUL R5, R70, R5 ;  /* 0x0000000546057220 */ /* 0x000fe20000400000 */
[----:B------:R-:W-:Y:S01]  /*6ea0*/  F2FP.BF16.PACK_AB R32, R89, R74 ;  /* 0x0000004a5920723e */ /* 0x000fe200000010ff */
[----:B------:R-:W-:-:S02]  /*6eb0*/  FMUL R6, R55, R6 ;  /* 0x0000000637067220 */ /* 0x000fc40000400000 */
[C---:B------:R-:W-:Y:S02]  /*6ec0*/  FMUL R5, R70.reuse, R5 ;  /* 0x0000000546057220 */ /* 0x040fe40000400000 */
[C---:B------:R-:W-:Y:S01]  /*6ed0*/  FMUL R6, R55.reuse, R6 ;  /* 0x0000000637067220 */ /* 0x040fe20000400000 */
[----:B0-----:R-:W-:Y:S01]  /*6ee0*/  @P2 MOV R13, 0x7f800000 ;  /* 0x7f800000000d2802 */ /* 0x001fe20000000f00 */
[----:B------:R-:W-:Y:S02]  /*6ef0*/  FFMA.FTZ R5, R70, 1.4426950216293334961, R5 ;  /* 0x3fb8aa3b46057823 */ /* 0x000fe40000010005 */
[----:B------:R-:W-:Y:S02]  /*6f00*/  FFMA.FTZ R6, R55, 1.4426950216293334961, R6 ;  /* 0x3fb8aa3b37067823 */ /* 0x000fe40000010006 */
[----:B------:R-:W-:Y:S02]  /*6f10*/  @P3 IMAD.MOV.U32 R12, RZ, RZ, 0x7f800000 ;  /* 0x7f800000ff0c3424 */ /* 0x000fe400078e00ff */
[----:B------:R-:W-:Y:S01]  /*6f20*/  FADD R5, R30, R5 ;  /* 0x000000051e057221 */ /* 0x000fe20000000000 */
[----:B------:R-:W-:Y:S01]  /*6f30*/  F2FP.BF16.PACK_AB R30, R104, R53 ;  /* 0x00000035681e723e */ /* 0x000fe200000010ff */
[----:B------:R-:W-:Y:S01]  /*6f40*/  FADD R6, R29, R6 ;  /* 0x000000061d067221 */ /* 0x000fe20000000000 */
[----:B------:R-:W-:Y:S01]  /*6f50*/  F2FP.BF16.PACK_AB R29, R96, R71 ;  /* 0x00000047601d723e */ /* 0x000fe200000010ff */
[----:B------:R-:W-:Y:S01]  /*6f60*/  @P2 FFMA.FTZ R5, R28, R13, +INF ;  /* 0x7f8000001c052423 */ /* 0x000fe2000001000d */
[C---:B------:R-:W-:Y:S01]  /*6f70*/  FSETP.NEU.AND P2, PT, R49.reuse, RZ, PT ;  /* 0x000000ff3100720b */ /* 0x040fe20003f4d000 */
[----:B------:R-:W-:Y:S01]  /*6f80*/  @P3 FFMA.FTZ R6, R49, R12, +INF ;  /* 0x7f80000031063423 */ /* 0x000fe2000001000c */
[----:B------:R-:W-:Y:S01]  /*6f90*/  F2FP.BF16.PACK_AB R28, R88, R79 ;  /* 0x0000004f581c723e */ /* 0x000fe200000010ff */
[----:B------:R-:W-:Y:S01]  /*6fa0*/  IMAD R49, R80, c[0x0][0x1c8], RZ ;  /* 0x0000720050317a24 */ /* 0x000fe200078e02ff */
[----:B------:R-:W0:Y:S01]  /*6fb0*/  LDS.128 R16, [R40] ;  /* 0x0000000028107984 */ /* 0x000e220000000c00 */
[----:B------:R-:W-:-:S02]  /*6fc0*/  FSEL R5, R5, -INF , P1 ;  /* 0xff80000005057808 */ /* 0x000fc40000800000 */
[C---:B------:R-:W-:Y:S01]  /*6fd0*/  IMAD R47, R7.reuse, 0x2, R49 ;  /* 0x00000002072f7824 */ /* 0x040fe200078e0231 */
[----:B------:R-:W1:Y:S04]  /*6fe0*/  LDS.128 R8, [R52] ;  /* 0x0000000034087984 */ /* 0x000e680000000c00 */
[----:B------:R-:W2:Y:S04]  /*6ff0*/  LDS.128 R20, [R51] ;  /* 0x0000000033147984 */ /* 0x000ea80000000c00 */
[----:B------:R-:W3:Y:S04]  /*7000*/  LDS.128 R12, [R60] ;  /* 0x000000003c0c7984 */ /* 0x000ee80000000c00 */
[----:B------:R-:W-:Y:S06]  /*7010*/  BAR.SYNC.DEFER_BLOCKING 0x0 ;  /* 0x0000000000007b1d */ /* 0x000fec0000010000 */
[----:B------:R4:W-:Y:S04]  /*7020*/  STS.128 [R41+0x1000], R32 ;  /* 0x0010002029007388 */ /* 0x0009e80000000c00 */
[----:B------:R0:W-:Y:S04]  /*7030*/  STS.128 [R41], R28 ;  /* 0x0000001c29007388 */ /* 0x0001e80000000c00 */
[----:B------:R1:W-:Y:S04]  /*7040*/  STS.128 [R41+0x80], R24 ;  /* 0x0000801829007388 */ /* 0x0003e80000000c00 */
[----:B------:R1:W-:Y:S01]  /*7050*/  STS.128 [R41+0x1080], R36 ;  /* 0x0010802429007388 */ /* 0x0003e20000000c00 */
[----:B----4-:R-:W-:-:S03]  /*7060*/  LEA R33, R7, R47, 0x1 ;  /* 0x0000002f07217211 */ /* 0x010fc600078e08ff */
[----:B------:R-:W-:Y:S01]  /*7070*/  BAR.SYNC.DEFER_BLOCKING 0x0 ;  /* 0x0000000000007b1d */ /* 0x000fe20000010000 */
[-C--:B0-----:R-:W-:Y:S01]  /*7080*/  LEA R28, P3, R49, R114.reuse, 0x1 ;  /* 0x00000072311c7211 */ /* 0x081fe200078608ff */
[----:B------:R-:W-:Y:S01]  /*7090*/  IMAD R35, R7, 0x2, R33 ;  /* 0x0000000207237824 */ /* 0x000fe200078e0221 */
[----:B------:R-:W-:Y:S02]  /*70a0*/  LEA R30, P4, R47, R114, 0x1 ;  /* 0x000000722f1e7211 */ /* 0x000fe400078808ff */
[----:B------:R-:W-:Y:S02]  /*70b0*/  LEA.HI.X.SX32 R29, R49, R4, 0x1, P3 ;  /* 0x00000004311d7211 */ /* 0x000fe400018f0eff */
[----:B------:R-:W-:Y:S02]  /*70c0*/  LEA R43, R7, R35, 0x1 ;  /* 0x00000023072b7211 */ /* 0x000fe400078e08ff */
[----:B------:R-:W-:Y:S02]  /*70d0*/  LEA R32, P3, R33, R114, 0x1 ;  /* 0x0000007221207211 */ /* 0x000fe400078608ff */
[-C--:B------:R-:W-:Y:S01]  /*70e0*/  LEA.HI.X.SX32 R31, R47, R4.reuse, 0x1, P4 ;  /* 0x000000042f1f7211 */ /* 0x080fe200020f0eff */
[----:B------:R-:W-:Y:S01]  /*70f0*/  IMAD R45, R7, 0x2, R43 ;  /* 0x00000002072d7824 */ /* 0x000fe200078e022b */
[----:B------:R-:W-:-:S02]  /*7100*/  LEA.HI.X.SX32 R33, R33, R4, 0x1, P3 ;  /* 0x0000000421217211 */ /* 0x000fc400018f0eff */
[----:B-1----:R-:W-:Y:S02]  /*7110*/  LEA R24, P3, R35, R114, 0x1 ;  /* 0x0000007223187211 */ /* 0x002fe400078608ff */
[----:B------:R-:W-:Y:S02]  /*7120*/  LEA R47, R7, R45, 0x1 ;  /* 0x0000002d072f7211 */ /* 0x000fe400078e08ff */
[----:B------:R-:W-:Y:S02]  /*7130*/  LEA.HI.X.SX32 R25, R35, R4, 0x1, P3 ;  /* 0x0000000423197211 */ /* 0x000fe400018f0eff */
[----:B------:R-:W-:Y:S01]  /*7140*/  LEA R26, P3, R43, R114, 0x1 ;  /* 0x000000722b1a7211 */ /* 0x000fe200078608ff */
[----:B------:R-:W-:Y:S01]  /*7150*/  IMAD R35, R7, 0x2, R47 ;  /* 0x0000000207237824 */ /* 0x000fe200078e022f */
[----:B------:R0:W-:Y:S02]  /*7160*/  STG.E.U16 [R28.64], R16 ;  /* 0x000000101c007986 */ /* 0x0001e4000c101504 */
[----:B------:R-:W-:-:S02]  /*7170*/  LEA.HI.X.SX32 R27, R43, R4, 0x1, P3 ;  /* 0x000000042b1b7211 */ /* 0x000fc400018f0eff */
[C---:B------:R-:W-:Y:S01]  /*7180*/  LEA R37, R7.reuse, R35, 0x1 ;  /* 0x0000002307257211 */ /* 0x040fe200078e08ff */
[----:B------:R1:W-:Y:S04]  /*7190*/  STG.E.U16 [R30.64], R8 ;  /* 0x000000081e007986 */ /* 0x0003e8000c101504 */
[----:B------:R-:W-:Y:S01]  /*71a0*/  IMAD R39, R7, 0x2, R37 ;  /* 0x0000000207277824 */ /* 0x000fe200078e0225 */
[----:B--2---:R-:W-:Y:S01]  /*71b0*/  STG.E.U16 [R32.64], R20 ;  /* 0x0000001420007986 */ /* 0x004fe2000c101504 */
[----:B0-----:R-:W-:-:S03]  /*71c0*/  LEA R28, P4, R45, R114, 0x1 ;  /* 0x000000722d1c7211 */ /* 0x001fc600078808ff */
[----:B------:R-:W-:Y:S01]  /*71d0*/  LEA R41, R7, R39, 0x1 ;  /* 0x0000002707297211 */ /* 0x000fe200078e08ff */
[----:B---3--:R0:W-:Y:S01]  /*71e0*/  STG.E.U16 [R24.64], R12 ;  /* 0x0000000c18007986 */ /* 0x0081e2000c101504 */
[----:B------:R-:W-:Y:S02]  /*71f0*/  LEA.HI.X.SX32 R29, R45, R4, 0x1, P4 ;  /* 0x000000042d1d7211 */ /* 0x000fe400020f0eff */
[----:B------:R-:W-:Y:S01]  /*7200*/  PRMT R16, R16, 0x7632, R16 ;  /* 0x0000763210107816 */ /* 0x000fe20000000010 */
[----:B------:R-:W-:Y:S01]  /*7210*/  IMAD R43, R7, 0x2, R41 ;  /* 0x00000002072b7824 */ /* 0x000fe200078e0229 */
[----:B-1----:R-:W-:Y:S01]  /*7220*/  LEA R30, P4, R35, R114, 0x1 ;  /* 0x00000072231e7211 */ /* 0x002fe200078808ff */
[----:B------:R-:W1:Y:S01]  /*7230*/  LDS.128 R56, [R40] ;  /* 0x0000000028387984 */ /* 0x000e620000000c00 */
[----:B------:R-:W-:Y:S02]  /*7240*/  PRMT R8, R8, 0x7632, R8 ;  /* 0x0000763208087816 */ /* 0x000fe40000000008 */
[----:B------:R-:W-:Y:S01]  /*7250*/  LEA R45, R7, R43, 0x1 ;  /* 0x0000002b072d7211 */ /* 0x000fe200078e08ff */
[----:B------:R2:W-:Y:S01]  /*7260*/  STG.E.U16 [R26.64], R16 ;  /* 0x000000101a007986 */ /* 0x0005e2000c101504 */
[----:B------:R-:W-:-:S02]  /*7270*/  LEA.HI.X.SX32 R31, R35, R4, 0x1, P4 ;  /* 0x00000004231f7211 */ /* 0x000fc400020f0eff */
[C---:B0-----:R-:W-:Y:S01]  /*7280*/  LEA R24, P3, R47.reuse, R114, 0x1 ;  /* 0x000000722f187211 */ /* 0x041fe200078608ff */
[----:B------:R0:W-:Y:S01]  /*7290*/  STG.E.U16 [R28.64], R8 ;  /* 0x000000081c007986 */ /* 0x0001e2000c101504 */
[----:B------:R-:W-:Y:S02]  /*72a0*/  PRMT R12, R20, 0x7632, R12 ;  /* 0x00007632140c7816 */ /* 0x000fe4000000000c */
[----:B------:R-:W-:Y:S01]  /*72b0*/  LEA.HI.X.SX32 R25, R47, R4, 0x1, P3 ;  /* 0x000000042f197211 */ /* 0x000fe200018f0eff */
[----:B------:R-:W-:Y:S01]  /*72c0*/  IMAD R47, R7, 0x2, R45 ;  /* 0x00000002072f7824 */ /* 0x000fe200078e022d */
[-C--:B------:R-:W-:Y:S02]  /*72d0*/  LEA R32, P4, R41, R114.reuse, 0x1 ;  /* 0x0000007229207211 */ /* 0x080fe400078808ff */
[----:B------:R-:W-:Y:S01]  /*72e0*/  PRMT R20, R12, 0x7632, R20 ;  /* 0x000076320c147816 */ /* 0x000fe20000000014 */
[----:B------:R3:W-:Y:S01]  /*72f0*/  STG.E.U16 [R24.64], R12 ;  /* 0x0000000c18007986 */ /* 0x0007e2000c101504 */
[----:B--2---:R-:W-:-:S02]  /*7300*/  LEA R26, P3, R37, R114, 0x1 ;  /* 0x00000072251a7211 */ /* 0x004fc400078608ff */
[----:B------:R-:W-:Y:S01]  /*7310*/  LEA R35, R7, R47, 0x1 ;  /* 0x0000002f07237211 */ /* 0x000fe200078e08ff */
[----:B------:R2:W-:Y:S01]  /*7320*/  STG.E.U16 [R30.64], R20 ;  /* 0x000000141e007986 */ /* 0x0005e2000c101504 */
[----:B------:R-:W-:Y:S02]  /*7330*/  LEA.HI.X.SX32 R27, R37, R4, 0x1, P3 ;  /* 0x00000004251b7211 */ /* 0x000fe400018f0eff */
[----:B0-----:R-:W-:Y:S01]  /*7340*/  LEA R28, P3, R39, R114, 0x1 ;  /* 0x00000072271c7211 */ /* 0x001fe200078608ff */
[----:B------:R-:W-:Y:S01]  /*7350*/  IMAD R37, R7, 0x2, R35 ;  /* 0x0000000207257824 */ /* 0x000fe200078e0223 */
[-C--:B------:R-:W-:Y:S01]  /*7360*/  LEA.HI.X.SX32 R33, R41, R4.reuse, 0x1, P4 ;  /* 0x0000000429217211 */ /* 0x080fe200020f0eff */
[----:B------:R0:W-:Y:S01]  /*7370*/  STG.E.U16 [R26.64], R17 ;  /* 0x000000111a007986 */ /* 0x0001e2000c101504 */
[----:B------:R-:W-:Y:S02]  /*7380*/  LEA.HI.X.SX32 R29, R39, R4, 0x1, P3 ;  /* 0x00000004271d7211 */ /* 0x000fe400018f0eff */
[----:B------:R-:W-:-:S02]  /*7390*/  LEA R49, R7, R37, 0x1 ;  /* 0x0000002507317211 */ /* 0x000fc400078e08ff */
[-C--:B---3--:R-:W-:Y:S01]  /*73a0*/  LEA R24, P3, R43, R114.reuse, 0x1 ;  /* 0x000000722b187211 */ /* 0x088fe200078608ff */
[----:B------:R3:W-:Y:S01]  /*73b0*/  STG.E.U16 [R28.64], R9 ;  /* 0x000000091c007986 */ /* 0x0007e2000c101504 */
[----:B------:R-:W-:Y:S01]  /*73c0*/  LEA R16, P4, R47, R114, 0x1 ;  /* 0x000000722f107211 */ /* 0x000fe200078808ff */
[----:B------:R-:W-:Y:S01]  /*73d0*/  IMAD R39, R7, 0x2, R49 ;  /* 0x0000000207277824 */ /* 0x000fe200078e0231 */
[----:B------:R-:W-:Y:S01]  /*73e0*/  LEA.HI.X.SX32 R25, R43, R4, 0x1, P3 ;  /* 0x000000042b197211 */ /* 0x000fe200018f0eff */
[----:B------:R4:W-:Y:S01]  /*73f0*/  STG.E.U16 [R32.64], R21 ;  /* 0x0000001520007986 */ /* 0x0009e2000c101504 */
[----:B--2---:R-:W-:Y:S02]  /*7400*/  LEA R30, P3, R45, R114, 0x1 ;  /* 0x000000722d1e7211 */ /* 0x004fe400078608ff */
[----:B------:R-:W-:Y:S01]  /*7410*/  LEA R41, R7, R39, 0x1 ;  /* 0x0000002707297211 */ /* 0x000fe200078e08ff */
[----:B------:R-:W-:Y:S01]  /*7420*/  STG.E.U16 [R24.64], R13 ;  /* 0x0000000d18007986 */ /* 0x000fe2000c101504 */
[----:B------:R-:W-:-:S02]  /*7430*/  LEA.HI.X.SX32 R31, R45, R4, 0x1, P3 ;  /* 0x000000042d1f7211 */ /* 0x000fc400018f0eff */
[----:B------:R-:W-:Y:S01]  /*7440*/  PRMT R20, R17, 0x7632, R20 ;  /* 0x0000763211147816 */ /* 0x000fe20000000014 */
[----:B------:R-:W-:Y:S01]  /*7450*/  IMAD R43, R7, 0x2, R41 ;  /* 0x00000002072b7824 */ /* 0x000fe200078e0229 */
[----:B0-----:R-:W-:Y:S02]  /*7460*/  LEA.HI.X.SX32 R17, R47, R4, 0x1, P4 ;  /* 0x000000042f117211 */ /* 0x001fe400020f0eff */
[----:B---3--:R-:W-:Y:S01]  /*7470*/  PRMT R9, R9, 0x7632, R9 ;  /* 0x0000763209097816 */ /* 0x008fe20000000009 */
[----:B------:R-:W-:Y:S01]  /*7480*/  STG.E.U16 [R30.64], R20 ;  /* 0x000000141e007986 */ /* 0x000fe2000c101504 */
[----:B------:R-:W-:Y:S02]  /*7490*/  LEA R53, R7, R43, 0x1 ;  /* 0x0000002b07357211 */ /* 0x000fe400078e08ff */
[-C--:B------:R-:W-:Y:S01]  /*74a0*/  LEA R8, P3, R35, R114.reuse, 0x1 ;  /* 0x0000007223087211 */ /* 0x080fe200078608ff */
[----:B------:R0:W-:Y:S01]  /*74b0*/  STG.E.U16 [R16.64], R9 ;  /* 0x0000000910007986 */ /* 0x0001e2000c101504 */
[----:B------:R-:W-:Y:S01]  /*74c0*/  LEA R12, P4, R37, R114, 0x1 ;  /* 0x00000072250c7211 */ /* 0x000fe200078808ff */
[----:B------:R-:W-:Y:S01]  /*74d0*/  IMAD R27, R7, 0x2, R53 ;  /* 0x00000002071b7824 */ /* 0x000fe200078e0235 */
[----:B----4-:R-:W-:Y:S01]  /*74e0*/  PRMT R21, R21, 0x7632, R21 ;  /* 0x0000763215157816 */ /* 0x010fe20000000015 */
[----:B------:R-:W-:Y:S03]  /*74f0*/  LDS.128 R44, [R60] ;  /* 0x000000003c2c7984 */ /* 0x000fe60000000c00 */
[----:B------:R-:W-:-:S05]  /*7500*/  LEA R29, R7, R27, 0x1 ;  /* 0x0000001b071d7211 */ /* 0x000fca00078e08ff */
[----:B------:R-:W-:Y:S01]  /*7510*/  IMAD R33, R7, 0x2, R29 ;  /* 0x0000000207217824 */ /* 0x000fe200078e021d */
[-C--:B0-----:R-:W-:Y:S02]  /*7520*/  LEA.HI.X.SX32 R9, R35, R4.reuse, 0x1, P3 ;  /* 0x0000000423097211 */ /* 0x081fe400018f0eff */
[----:B------:R-:W-:Y:S02]  /*7530*/  PRMT R17, R13, 0x7632, R17 ;  /* 0x000076320d117816 */ /* 0x000fe40000000011 */
[----:B------:R-:W-:Y:S01]  /*7540*/  LEA R61, R7, R33, 0x1 ;  /* 0x00000021073d7211 */ /* 0x000fe200078e08ff */
[----:B------:R0:W-:Y:S01]  /*7550*/  STG.E.U16 [R8.64], R21 ;  /* 0x0000001508007986 */ /* 0x0001e2000c101504 */
[----:B------:R-:W-:Y:S02]  /*7560*/  LEA.HI.X.SX32 R13, R37, R4, 0x1, P4 ;  /* 0x00000004250d7211 */ /* 0x000fe400020f0eff */
[-C--:B------:R-:W-:Y:S01]  /*7570*/  LEA R20, P3, R49, R114.reuse, 0x1 ;  /* 0x0000007231147211 */ /* 0x080fe200078608ff */
[----:B------:R-:W-:Y:S01]  /*7580*/  IMAD R35, R7, 0x2, R61 ;  /* 0x0000000207237824 */ /* 0x000fe200078e023d */
[----:B------:R-:W-:Y:S01]  /*7590*/  LEA R24, P4, R41, R114, 0x1 ;  /* 0x0000007229187211 */ /* 0x000fe200078808ff */
[----:B------:R2:W-:Y:S03]  /*75a0*/  STG.E.U16 [R12.64], R17 ;  /* 0x000000110c007986 */ /* 0x0005e6000c101504 */
[----:B------:R-:W-:-:S02]  /*75b0*/  LEA R31, R7, R35, 0x1 ;  /* 0x00000023071f7211 */ /* 0x000fc400078e08ff */
[-C--:B------:R-:W-:Y:S02]  /*75c0*/  LEA.HI.X.SX32 R25, R41, R4.reuse, 0x1, P4 ;  /* 0x0000000429197211 */ /* 0x080fe400020f0eff */
[----:B0-----:R-:W-:Y:S01]  /*75d0*/  LEA.HI.X.SX32 R21, R49, R4, 0x1, P3 ;  /* 0x0000000431157211 */ /* 0x001fe200018f0eff */
[----:B------:R-:W-:Y:S01]  /*75e0*/  IMAD R37, R7, 0x2, R31 ;  /* 0x0000000207257824 */ /* 0x000fe200078e021f */
[----:B------:R-:W-:Y:S01]  /*75f0*/  LEA R16, P3, R39, R114, 0x1 ;  /* 0x0000007227107211 */ /* 0x000fe200078608ff */
[----:B------:R-:W0:Y:S03]  /*7600*/  LDS.128 R48, [R51] ;  /* 0x0000000033307984 */ /* 0x000e260000000c00 */
[----:B------:R-:W-:Y:S01]  /*7610*/  LEA R63, R7, R37, 0x1 ;  /* 0x00000025073f7211 */ /* 0x000fe200078e08ff */
[----:B------:R3:W-:Y:S01]  /*7620*/  STG.E.U16 [R20.64], R18 ;  /* 0x0000001214007986 */ /* 0x0007e2000c101504 */
[----:B--2---:R-:W-:-:S02]  /*7630*/  LEA.HI.X.SX32 R17, R39, R4, 0x1, P3 ;  /* 0x0000000427117211 */ /* 0x004fc400018f0eff */
[----:B------:R-:W-:Y:S01]  /*7640*/  LEA R8, P3, R43, R114, 0x1 ;  /* 0x000000722b087211 */ /* 0x000fe200078608ff */
[----:B------:R-:W-:Y:S02]  /*7650*/  IMAD R39, R7, 0x2, R63 ;  /* 0x0000000207277824 */ /* 0x000fe400078e023f */
[----:B------:R2:W-:Y:S01]  /*7660*/  STG.E.U16 [R16.64], R10 ;  /* 0x0000000a10007986 */ /* 0x0005e2000c101504 */
[----:B------:R-:W-:Y:S02]  /*7670*/  LEA.HI.X.SX32 R9, R43, R4, 0x1, P3 ;  /* 0x000000042b097211 */ /* 0x000fe400018f0eff */
[----:B------:R-:W-:Y:S01]  /*7680*/  LEA R41, R7, R39, 0x1 ;  /* 0x0000002707297211 */ /* 0x000fe200078e08ff */
[----:B------:R4:W-:Y:S01]  /*7690*/  STG.E.U16 [R24.64], R22 ;  /* 0x0000001618007986 */ /* 0x0009e2000c101504 */
[----:B------:R-:W-:Y:S02]  /*76a0*/  LEA R12, P3, R53, R114, 0x1 ;  /* 0x00000072350c7211 */ /* 0x000fe400078608ff */
[----:B---3--:R-:W-:Y:S01]  /*76b0*/  PRMT R18, R18, 0x7632, R18 ;  /* 0x0000763212127816 */ /* 0x008fe20000000012 */
[----:B------:R-:W-:Y:S01]  /*76c0*/  IMAD R43, R7, 0x2, R41 ;  /* 0x00000002072b7824 */ /* 0x000fe200078e0229 */
[----:B------:R-:W-:Y:S01]  /*76d0*/  LEA.HI.X.SX32 R13, R53, R4, 0x1, P3 ;  /* 0x00000004350d7211 */ /* 0x000fe200018f0eff */
[----:B------:R3:W-:Y:S01]  /*76e0*/  STG.E.U16 [R8.64], R14 ;  /* 0x0000000e08007986 */ /* 0x0007e2000c101504 */
[----:B------:R-:W-:-:S02]  /*76f0*/  LEA R20, P4, R27, R114, 0x1 ;  /* 0x000000721b147211 */ /* 0x000fc400078808ff */
[----:B------:R-:W-:Y:S01]  /*7700*/  LEA R65, R7, R43, 0x1 ;  /* 0x0000002b07417211 */ /* 0x000fe200078e08ff */
[----:B------:R1:W-:Y:S01]  /*7710*/  STG.E.U16 [R12.64], R18 ;  /* 0x000000120c007986 */ /* 0x0003e2000c101504 */
[----:B------:R-:W-:Y:S02]  /*7720*/  LEA.HI.X.SX32 R21, R27, R4, 0x1, P4 ;  /* 0x000000041b157211 */ /* 0x000fe400020f0eff */
[----:B--2---:R-:W-:Y:S01]  /*7730*/  PRMT R10, R10, 0x7632, R10 ;  /* 0x000076320a0a7816 */ /* 0x004fe2000000000a */
[----:B------:R-:W-:Y:S01]  /*7740*/  IMAD R67, R7, 0x2, R65 ;  /* 0x0000000207437824 */ /* 0x000fe200078e0241 */
[-C--:B----4-:R-:W-:Y:S01]  /*7750*/  LEA R24, P5, R31, R114.reuse, 0x1 ;  /* 0x000000721f187211 */ /* 0x090fe200078a08ff */
[----:B------:R-:W2:Y:S01]  /*7760*/  LDS.128 R52, [R52] ;  /* 0x0000000034347984 */ /* 0x000ea20000000c00 */
[----:B------:R-:W-:Y:S02]  /*7770*/  PRMT R22, R22, 0x7632, R22 ;  /* 0x0000763216167816 */ /* 0x000fe40000000016 */
[----:B------:R-:W-:Y:S01]  /*7780*/  LEA R69, R7, R67, 0x1 ;  /* 0x0000004307457211 */ /* 0x000fe200078e08ff */
[----:B------:R4:W-:Y:S01]  /*7790*/  STG.E.U16 [R20.64], R10 ;  /* 0x0000000a14007986 */ /* 0x0009e2000c101504 */
[----:B---3--:R-:W-:-:S02]  /*77a0*/  LEA R8, P3, R29, R114, 0x1 ;  /* 0x000000721d087211 */ /* 0x008fc400078608ff */
[----:B-1----:R-:W-:Y:S01]  /*77b0*/  LEA R12, P4, R33, R114, 0x1 ;  /* 0x00000072210c7211 */ /* 0x002fe200078808ff */
[----:B------:R-:W-:Y:S01]  /*77c0*/  IMAD R71, R7, 0x2, R69 ;  /* 0x0000000207477824 */ /* 0x000fe200078e0245 */
[-C--:B------:R-:W-:Y:S02]  /*77d0*/  LEA.HI.X.SX32 R9, R29, R4.reuse, 0x1, P3 ;  /* 0x000000041d097211 */ /* 0x080fe400018f0eff */
[----:B------:R-:W-:Y:S02]  /*77e0*/  LEA.HI.X.SX32 R13, R33, R4, 0x1, P4 ;  /* 0x00000004210d7211 */ /* 0x000fe400020f0eff */
[----:B------:R-:W-:Y:S01]  /*77f0*/  LEA R73, R7, R71, 0x1 ;  /* 0x0000004707497211 */ /* 0x000fe200078e08ff */
[----:B------:R1:W-:Y:S01]  /*7800*/  STG.E.U16 [R8.64], R22 ;  /* 0x0000001608007986 */ /* 0x0003e2000c101504 */
[-C--:B------:R-:W-:Y:S02]  /*7810*/  LEA R16, P3, R61, R114.reuse, 0x1 ;  /* 0x000000723d107211 */ /* 0x080fe400078608ff */
[----:B----4-:R-:W-:Y:S01]  /*7820*/  LEA R20, P4, R35, R114, 0x1 ;  /* 0x0000007223147211 */ /* 0x010fe200078808ff */
[----:B------:R-:W-:Y:S01]  /*7830*/  IMAD R75, R7, 0x2, R73 ;  /* 0x00000002074b7824 */ /* 0x000fe200078e0249 */
[----:B------:R-:W-:-:S02]  /*7840*/  LEA.HI.X.SX32 R25, R31, R4, 0x1, P5 ;  /* 0x000000041f197211 */ /* 0x000fc400028f0eff */
[----:B------:R-:W-:Y:S02]  /*7850*/  LEA R30, P5, R39, R114, 0x1 ;  /* 0x00000072271e7211 */ /* 0x000fe400078a08ff */
[----:B------:R-:W-:Y:S02]  /*7860*/  LEA R77, R7, R75, 0x1 ;  /* 0x0000004b074d7211 */ /* 0x000fe400078e08ff */
[-C--:B------:R-:W-:Y:S02]  /*7870*/  LEA.HI.X.SX32 R17, R61, R4.reuse, 0x1, P3 ;  /* 0x000000043d117211 */ /* 0x080fe400018f0eff */
[----:B------:R-:W-:Y:S01]  /*7880*/  LEA.HI.X.SX32 R21, R35, R4, 0x1, P4 ;  /* 0x0000000423157211 */ /* 0x000fe200020f0eff */
[----:B------:R-:W-:Y:S01]  /*7890*/  IMAD R79, R7, 0x2, R77 ;  /* 0x00000002074f7824 */ /* 0x000fe200078e024d */
[-C--:B------:R-:W-:Y:S02]  /*78a0*/  LEA R26, P3, R37, R114.reuse, 0x1 ;  /* 0x00000072251a7211 */ /* 0x080fe400078608ff */
[----:B------:R-:W-:-:S02]  /*78b0*/  LEA R28, P4, R63, R114, 0x1 ;  /* 0x000000723f1c7211 */ /* 0x000fc400078808ff */
[----:B------:R-:W-:Y:S02]  /*78c0*/  LEA R81, R7, R79, 0x1 ;  /* 0x0000004f07517211 */ /* 0x000fe400078e08ff */
[----:B------:R-:W-:Y:S02]  /*78d0*/  LEA.HI.X.SX32 R31, R39, R4, 0x1, P5 ;  /* 0x00000004271f7211 */ /* 0x000fe400028f0eff */
[----:B------:R-:W-:Y:S01]  /*78e0*/  LEA R36, P5, R65, R114, 0x1 ;  /* 0x0000007241247211 */ /* 0x000fe200078a08ff */
[----:B------:R-:W-:Y:S01]  /*78f0*/  IMAD R83, R7, 0x2, R81 ;  /* 0x0000000207537824 */ /* 0x000fe200078e0251 */
[-C--:B------:R-:W-:Y:S02]  /*7900*/  LEA.HI.X.SX32 R27, R37, R4.reuse, 0x1, P3 ;  /* 0x00000004251b7211 */ /* 0x080fe400018f0eff */
[----:B------:R-:W-:Y:S02]  /*7910*/  LEA.HI.X.SX32 R29, R63, R4, 0x1, P4 ;  /* 0x000000043f1d7211 */ /* 0x000fe400020f0eff */
[----:B------:R-:W-:-:S02]  /*7920*/  LEA R85, R7, R83, 0x1 ;  /* 0x0000005307557211 */ /* 0x000fc400078e08ff */
[----:B------:R-:W-:Y:S02]  /*7930*/  LEA R34, P4, R43, R114, 0x1 ;  /* 0x000000722b227211 */ /* 0x000fe400078808ff */
[----:B------:R-:W-:Y:S01]  /*7940*/  LEA.HI.X.SX32 R37, R65, R4, 0x1, P5 ;  /* 0x0000000441257211 */ /* 0x000fe200028f0eff */
[----:B------:R-:W-:Y:S01]  /*7950*/  IMAD R87, R7, 0x2, R85 ;  /* 0x0000000207577824 */ /* 0x000fe200078e0255 */
[-C--:B------:R-:W-:Y:S02]  /*7960*/  LEA R32, P3, R41, R114.reuse, 0x1 ;  /* 0x0000007229207211 */ /* 0x080fe400078608ff */
[----:B------:R-:W-:Y:S02]  /*7970*/  LEA R42, P5, R71, R114, 0x1 ;  /* 0x00000072472a7211 */ /* 0x000fe400078a08ff */
[----:B------:R-:W-:Y:S02]  /*7980*/  LEA R89, R7, R87, 0x1 ;  /* 0x0000005707597211 */ /* 0x000fe400078e08ff */
[----:B------:R-:W-:-:S02]  /*7990*/  LEA.HI.X.SX32 R35, R43, R4, 0x1, P4 ;  /* 0x000000042b237211 */ /* 0x000fc400020f0eff */
[-C--:B------:R-:W-:Y:S01]  /*79a0*/  LEA.HI.X.SX32 R33, R41, R4.reuse, 0x1, P3 ;  /* 0x0000000429217211 */ /* 0x080fe200018f0eff */
[----:B------:R-:W-:Y:S01]  /*79b0*/  IMAD R91, R7, 0x2, R89 ;  /* 0x00000002075b7824 */ /* 0x000fe200078e0259 */
[----:B------:R-:W-:Y:S02]  /*79c0*/  LEA.HI.X.SX32 R43, R71, R4, 0x1, P5 ;  /* 0x00000004472b7211 */ /* 0x000fe400028f0eff */
[-C--:B------:R-:W-:Y:S02]  /*79d0*/  LEA R38, P3, R67, R114.reuse, 0x1 ;  /* 0x0000007243267211 */ /* 0x080fe400078608ff */
[----:B------:R-:W-:Y:S02]  /*79e0*/  LEA R93, R7, R91, 0x1 ;  /* 0x0000005b075d7211 */ /* 0x000fe400078e08ff */
[----:B------:R-:W-:Y:S02]  /*79f0*/  LEA R64, P5, R77, R114, 0x1 ;  /* 0x000000724d407211 */ /* 0x000fe400078a08ff */
[-C--:B------:R-:W-:Y:S01]  /*7a00*/  LEA.HI.X.SX32 R39, R67, R4.reuse, 0x1, P3 ;  /* 0x0000000443277211 */ /* 0x080fe200018f0eff */
[----:B------:R-:W-:Y:S01]  /*7a10*/  IMAD R95, R7, 0x2, R93 ;  /* 0x00000002075f7824 */ /* 0x000fe200078e025d */
[----:B------:R-:W-:-:S02]  /*7a20*/  LEA.HI.X.SX32 R65, R77, R4, 0x1, P5 ;  /* 0x000000044d417211 */ /* 0x000fc400028f0eff */
[-C--:B------:R-:W-:Y:S02]  /*7a30*/  LEA R40, P4, R69, R114.reuse, 0x1 ;  /* 0x0000007245287211 */ /* 0x080fe400078808ff */
[----:B------:R-:W-:Y:S02]  /*7a40*/  LEA R97, R7, R95, 0x1 ;  /* 0x0000005f07617211 */ /* 0x000fe400078e08ff */
[-C--:B------:R-:W-:Y:S02]  /*7a50*/  LEA R60, P3, R73, R114.reuse, 0x1 ;  /* 0x00000072493c7211 */ /* 0x080fe400078608ff */
[----:B------:R-:W-:Y:S01]  /*7a60*/  LEA R70, P5, R83, R114, 0x1 ;  /* 0x0000007253467211 */ /* 0x000fe200078a08ff */
[----:B------:R-:W-:Y:S01]  /*7a70*/  IMAD R99, R7, 0x2, R97 ;  /* 0x0000000207637824 */ /* 0x000fe200078e0261 */
[-C--:B------:R-:W-:Y:S02]  /*7a80*/  LEA.HI.X.SX32 R41, R69, R4.reuse, 0x1, P4 ;  /* 0x0000000445297211 */ /* 0x080fe400020f0eff */
[----:B------:R-:W-:-:S02]  /*7a90*/  LEA.HI.X.SX32 R61, R73, R4, 0x1, P3 ;  /* 0x00000004493d7211 */ /* 0x000fc400018f0eff */
[----:B------:R-:W-:Y:S02]  /*7aa0*/  LEA R101, R7, R99, 0x1 ;  /* 0x0000006307657211 */ /* 0x000fe400078e08ff */
[----:B------:R-:W-:Y:S02]  /*7ab0*/  LEA.HI.X.SX32 R71, R83, R4, 0x1, P5 ;  /* 0x0000000453477211 */ /* 0x000fe400028f0eff */
[-C--:B------:R-:W-:Y:S01]  /*7ac0*/  LEA R62, P4, R75, R114.reuse, 0x1 ;  /* 0x000000724b3e7211 */ /* 0x080fe200078808ff */
[----:B------:R-:W-:Y:S01]  /*7ad0*/  IMAD R103, R7, 0x2, R101 ;  /* 0x0000000207677824 */ /* 0x000fe200078e0265 */
[-C--:B------:R-:W-:Y:S02]  /*7ae0*/  LEA R66, P3, R79, R114.reuse, 0x1 ;  /* 0x000000724f427211 */ /* 0x080fe400078608ff */
[----:B------:R-:W-:Y:S02]  /*7af0*/  LEA R76, P5, R89, R114, 0x1 ;  /* 0x00000072594c7211 */ /* 0x000fe400078a08ff */
[----:B------:R-:W-:-:S02]  /*7b00*/  LEA R105, R7, R103, 0x1 ;  /* 0x0000006707697211 */ /* 0x000fc400078e08ff */
[-C--:B------:R-:W-:Y:S02]  /*7b10*/  LEA.HI.X.SX32 R63, R75, R4.reuse, 0x1, P4 ;  /* 0x000000044b3f7211 */ /* 0x080fe400020f0eff */
[-C--:B------:R-:W-:Y:S01]  /*7b20*/  LEA.HI.X.SX32 R67, R79, R4.reuse, 0x1, P3 ;  /* 0x000000044f437211 */ /* 0x080fe200018f0eff */
[----:B------:R-:W-:Y:S01]  /*7b30*/  IMAD R107, R7, 0x2, R105 ;  /* 0x00000002076b7824 */ /* 0x000fe200078e0269 */
[----:B------:R-:W-:Y:S02]  /*7b40*/  LEA.HI.X.SX32 R77, R89, R4, 0x1, P5 ;  /* 0x00000004594d7211 */ /* 0x000fe400028f0eff */
[-C--:B------:R-:W-:Y:S02]  /*7b50*/  LEA R68, P4, R81, R114.reuse, 0x1 ;  /* 0x0000007251447211 */ /* 0x080fe400078808ff */
[----:B------:R-:W-:Y:S02]  /*7b60*/  LEA R111, R7, R107, 0x1 ;  /* 0x0000006b076f7211 */ /* 0x000fe400078e08ff */
[----:B------:R-:W-:-:S02]  /*7b70*/  LEA R72, P3, R85, R114, 0x1 ;  /* 0x0000007255487211 */ /* 0x000fc400078608ff */
[----:B------:R-:W-:Y:S01]  /*7b80*/  LEA R82, P5, R95, R114, 0x1 ;  /* 0x000000725f527211 */ /* 0x000fe200078a08ff */
[----:B------:R-:W-:Y:S01]  /*7b90*/  IMAD R113, R7, 0x2, R111 ;  /* 0x0000000207717824 */ /* 0x000fe200078e026f */
[-C--:B------:R-:W-:Y:S02]  /*7ba0*/  LEA.HI.X.SX32 R69, R81, R4.reuse, 0x1, P4 ;  /* 0x0000000451457211 */ /* 0x080fe400020f0eff */
[-C--:B------:R-:W-:Y:S02]  /*7bb0*/  LEA.HI.X.SX32 R73, R85, R4.reuse, 0x1, P3 ;  /* 0x0000000455497211 */ /* 0x080fe400018f0eff */
[----:B------:R-:W-:Y:S02]  /*7bc0*/  LEA R115, R7, R113, 0x1 ;  /* 0x0000007107737211 */ /* 0x000fe400078e08ff */
[----:B------:R-:W-:Y:S02]  /*7bd0*/  LEA.HI.X.SX32 R83, R95, R4, 0x1, P5 ;  /* 0x000000045f537211 */ /* 0x000fe400028f0eff */
[-C--:B------:R-:W-:Y:S01]  /*7be0*/  LEA R74, P4, R87, R114.reuse, 0x1 ;  /* 0x00000072574a7211 */ /* 0x080fe200078808ff */
[----:B------:R-:W-:Y:S01]  /*7bf0*/  IMAD R117, R7, 0x2, R115 ;  /* 0x0000000207757824 */ /* 0x000fe200078e0273 */
[----:B------:R-:W-:-:S02]  /*7c00*/  LEA R78, P3, R91, R114, 0x1 ;  /* 0x000000725b4e7211 */ /* 0x000fc400078608ff */
[----:B------:R-:W-:Y:S02]  /*7c10*/  LEA R88, P5, R101, R114, 0x1 ;  /* 0x0000007265587211 */ /* 0x000fe400078a08ff */
[-C--:B------:R-:W-:Y:S02]  /*7c20*/  LEA.HI.X.SX32 R75, R87, R4.reuse, 0x1, P4 ;  /* 0x00000004574b7211 */ /* 0x080fe400020f0eff */
[-C--:B------:R-:W-:Y:S02]  /*7c30*/  LEA.HI.X.SX32 R79, R91, R4.reuse, 0x1, P3 ;  /* 0x000000045b4f7211 */ /* 0x080fe400018f0eff */
[----:B------:R-:W-:Y:S02]  /*7c40*/  LEA.HI.X.SX32 R89, R101, R4, 0x1, P5 ;  /* 0x0000000465597211 */ /* 0x000fe400028f0eff */
[-C--:B------:R-:W-:Y:S02]  /*7c50*/  LEA R80, P4, R93, R114.reuse, 0x1 ;  /* 0x000000725d507211 */ /* 0x080fe400078808ff */
[----:B------:R-:W-:-:S02]  /*7c60*/  LEA R84, P3, R97, R114, 0x1 ;  /* 0x0000007261547211 */ /* 0x000fc400078608ff */
[----:B------:R-:W-:Y:S02]  /*7c70*/  LEA R94, P5, R107, R114, 0x1 ;  /* 0x000000726b5e7211 */ /* 0x000fe400078a08ff */
[----:B------:R-:W-:Y:S02]  /*7c80*/  LEA R119, R7, R117, 0x1 ;  /* 0x0000007507777211 */ /* 0x000fe400078e08ff */
[-C--:B------:R-:W-:Y:S02]  /*7c90*/  LEA.HI.X.SX32 R81, R93, R4.reuse, 0x1, P4 ;  /* 0x000000045d517211 */ /* 0x080fe400020f0eff */
[-C--:B------:R-:W-:Y:S02]  /*7ca0*/  LEA.HI.X.SX32 R85, R97, R4.reuse, 0x1, P3 ;  /* 0x0000000461557211 */ /* 0x080fe400018f0eff */
[----:B------:R-:W-:Y:S01]  /*7cb0*/  LEA.HI.X.SX32 R95, R107, R4, 0x1, P5 ;  /* 0x000000046b5f7211 */ /* 0x000fe200028f0eff */
[----:B------:R-:W-:Y:S01]  /*7cc0*/  IMAD R107, R7, 0x2, R119 ;  /* 0x00000002076b7824 */ /* 0x000fe200078e0277 */
[----:B------:R-:W-:-:S02]  /*7cd0*/  LEA R86, P4, R99, R114, 0x1 ;  /* 0x0000007263567211 */ /* 0x000fc400078808ff */
[----:B------:R-:W-:Y:S02]  /*7ce0*/  LEA R90, P3, R103, R114, 0x1 ;  /* 0x00000072675a7211 */ /* 0x000fe400078608ff */
[-C--:B------:R-:W-:Y:S02]  /*7cf0*/  LEA.HI.X.SX32 R87, R99, R4.reuse, 0x1, P4 ;  /* 0x0000000463577211 */ /* 0x080fe400020f0eff */
[----:B------:R-:W-:Y:S02]  /*7d00*/  LEA.HI.X.SX32 R91, R103, R4, 0x1, P3 ;  /* 0x00000004675b7211 */ /* 0x000fe400018f0eff */
[-C--:B------:R-:W-:Y:S02]  /*7d10*/  LEA R92, P4, R105, R114.reuse, 0x1 ;  /* 0x00000072695c7211 */ /* 0x080fe400078808ff */
[----:B------:R-:W-:Y:S02]  /*7d20*/  LEA R96, P3, R111, R114, 0x1 ;  /* 0x000000726f607211 */ /* 0x000fe400078608ff */
[----:B------:R-:W-:-:S02]  /*7d30*/  LEA R109, R7, R107, 0x1 ;  /* 0x0000006b076d7211 */ /* 0x000fc400078e08ff */
[-C--:B------:R-:W-:Y:S02]  /*7d40*/  LEA.HI.X.SX32 R93, R105, R4.reuse, 0x1, P4 ;  /* 0x00000004695d7211 */ /* 0x080fe400020f0eff */
[----:B------:R-:W-:Y:S01]  /*7d50*/  LEA.HI.X.SX32 R97, R111, R4, 0x1, P3 ;  /* 0x000000046f617211 */ /* 0x000fe200018f0eff */
[----:B------:R-:W-:Y:S01]  /*7d60*/  IMAD R111, R7, 0x2, R109 ;  /* 0x00000002076f7824 */ /* 0x000fe200078e026d */
[-C--:B------:R-:W-:Y:S02]  /*7d70*/  LEA R98, P4, R113, R114.reuse, 0x1 ;  /* 0x0000007271627211 */ /* 0x080fe400078808ff */
[----:B------:R-:W-:Y:S02]  /*7d80*/  LEA R100, P5, R115, R114, 0x1 ;  /* 0x0000007273647211 */ /* 0x000fe400078a08ff */
[----:B------:R-:W-:Y:S02]  /*7d90*/  LEA.HI.X.SX32 R99, R113, R4, 0x1, P4 ;  /* 0x0000000471637211 */ /* 0x000fe400020f0eff */
[----:B------:R-:W-:-:S02]  /*7da0*/  LEA R113, R7, R111, 0x1 ;  /* 0x0000006f07717211 */ /* 0x000fc400078e08ff */
[----:B------:R-:W-:Y:S02]  /*7db0*/  LEA.HI.X.SX32 R101, R115, R4, 0x1, P5 ;  /* 0x0000000473657211 */ /* 0x000fe400028f0eff */
[-C--:B------:R-:W-:Y:S01]  /*7dc0*/  LEA R102, P3, R117, R114.reuse, 0x1 ;  /* 0x0000007275667211 */ /* 0x080fe200078608ff */
[----:B------:R-:W-:Y:S01]  /*7dd0*/  IMAD R7, R7, 0x2, R113 ;  /* 0x0000000207077824 */ /* 0x000fe200078e0271 */
[-C--:B------:R-:W-:Y:S02]  /*7de0*/  LEA R104, P4, R119, R114.reuse, 0x1 ;  /* 0x0000007277687211 */ /* 0x080fe400078808ff */
[----:B------:R-:W-:Y:S02]  /*7df0*/  LEA R106, P5, R107, R114, 0x1 ;  /* 0x000000726b6a7211 */ /* 0x000fe400078a08ff */
[-C--:B------:R-:W-:Y:S02]  /*7e00*/  LEA.HI.X.SX32 R103, R117, R4.reuse, 0x1, P3 ;  /* 0x0000000475677211 */ /* 0x080fe400018f0eff */
[----:B------:R-:W-:-:S02]  /*7e10*/  LEA.HI.X.SX32 R105, R119, R4, 0x1, P4 ;  /* 0x0000000477697211 */ /* 0x000fc400020f0eff */
[----:B------:R-:W-:Y:S02]  /*7e20*/  LEA.HI.X.SX32 R107, R107, R4, 0x1, P5 ;  /* 0x000000046b6b7211 */ /* 0x000fe400028f0eff */
[-C--:B------:R-:W-:Y:S02]  /*7e30*/  LEA R108, P3, R109, R114.reuse, 0x1 ;  /* 0x000000726d6c7211 */ /* 0x080fe400078608ff */
[-C--:B------:R-:W-:Y:S02]  /*7e40*/  LEA R110, P4, R111, R114.reuse, 0x1 ;  /* 0x000000726f6e7211 */ /* 0x080fe400078808ff */
[-C--:B------:R-:W-:Y:S02]  /*7e50*/  LEA R112, P5, R113, R114.reuse, 0x1 ;  /* 0x0000007271707211 */ /* 0x080fe400078a08ff */
[----:B------:R-:W-:Y:S02]  /*7e60*/  PRMT R14, R14, 0x7632, R14 ;  /* 0x000076320e0e7816 */ /* 0x000fe4000000000e */
[----:B------:R-:W-:-:S02]  /*7e70*/  LEA R114, P6, R7, R114, 0x1 ;  /* 0x0000007207727211 */ /* 0x000fc400078c08ff */
[-C--:B------:R-:W-:Y:S01]  /*7e80*/  LEA.HI.X.SX32 R109, R109, R4.reuse, 0x1, P3 ;  /* 0x000000046d6d7211 */ /* 0x080fe200018f0eff */
[----:B------:R-:W-:Y:S01]  /*7e90*/  STG.E.U16 [R12.64], R14 ;  /* 0x0000000e0c007986 */ /* 0x000fe2000c101504 */
[-C--:B------:R-:W-:Y:S02]  /*7ea0*/  LEA.HI.X.SX32 R111, R111, R4.reuse, 0x1, P4 ;  /* 0x000000046f6f7211 */ /* 0x080fe400020f0eff */
[-C--:B------:R-:W-:Y:S01]  /*7eb0*/  LEA.HI.X.SX32 R113, R113, R4.reuse, 0x1, P5 ;  /* 0x0000000471717211 */ /* 0x080fe200028f0eff */
[----:B------:R3:W-:Y:S01]  /*7ec0*/  STG.E.U16 [R16.64], R19 ;  /* 0x0000001310007986 */ /* 0x0007e2000c101504 */
[----:B------:R-:W-:Y:S02]  /*7ed0*/  LEA.HI.X.SX32 R115, R7, R4, 0x1, P6 ;  /* 0x0000000407737211 */ /* 0x000fe400030f0eff */
[----:B------:R-:W-:Y:S01]  /*7ee0*/  PRMT R4, R19, 0x7632, R4 ;  /* 0x0000763213047816 */ /* 0x000fe20000000004 */
[----:B------:R-:W-:Y:S01]  /*7ef0*/  STG.E.U16 [R20.64], R11 ;  /* 0x0000000b14007986 */ /* 0x000fe2000c101504 */
[----:B------:R-:W-:-:S02]  /*7f00*/  PRMT R7, R11, 0x7632, R7 ;  /* 0x000076320b077816 */ /* 0x000fc40000000007 */
[----:B-1----:R-:W-:Y:S01]  /*7f10*/  PRMT R9, R23, 0x7632, R9 ;  /* 0x0000763217097816 */ /* 0x002fe20000000009 */
[----:B------:R-:W-:Y:S01]  /*7f20*/  STG.E.U16 [R24.64], R23 ;  /* 0x0000001718007986 */ /* 0x000fe2000c101504 */
[----:B------:R-:W-:Y:S02]  /*7f30*/  PRMT R8, R56, 0x7632, R8 ;  /* 0x0000763238087816 */ /* 0x000fe40000000008 */
[----:B---3--:R-:W-:Y:S01]  /*7f40*/  PRMT R17, R15, 0x7632, R17 ;  /* 0x000076320f117816 */ /* 0x008fe20000000011 */
[----:B------:R-:W-:Y:S04]  /*7f50*/  STG.E.U16 [R26.64], R15 ;  /* 0x0000000f1a007986 */ /* 0x000fe8000c101504 */
[----:B------:R0:W-:Y:S04]  /*7f60*/  STG.E.U16 [R28.64], R4 ;  /* 0x000000041c007986 */ /* 0x0001e8000c101504 */
[----:B------:R2:W-:Y:S04]  /*7f70*/  STG.E.U16 [R30.64], R7 ;  /* 0x000000071e007986 */ /* 0x0005e8000c101504 */
[----:B------:R1:W-:Y:S04]  /*7f80*/  STG.E.U16 [R32.64], R9 ;  /* 0x0000000920007986 */ /* 0x0003e8000c101504 */
[----:B------:R-:W-:Y:S01]  /*7f90*/  STG.E.U16 [R34.64], R17 ;  /* 0x0000001122007986 */ /* 0x000fe2000c101504 */
[----:B0-----:R-:W-:-:S03]  /*7fa0*/  PRMT R4, R48, 0x7632, R4 ;  /* 0x0000763230047816 */ /* 0x001fc60000000004 */
[----:B------:R0:W-:Y:S01]  /*7fb0*/  STG.E.U16 [R36.64], R56 ;  /* 0x0000003824007986 */ /* 0x0001e2000c101504 */
[----:B--2---:R-:W-:Y:S02]  /*7fc0*/  PRMT R31, R52, 0x7632, R31 ;  /* 0x00007632341f7816 */ /* 0x004fe4000000001f */
[----:B------:R-:W-:Y:S01]  /*7fd0*/  PRMT R7, R54, 0x7632, R7 ;  /* 0x0000763236077816 */ /* 0x000fe20000000007 */
[----:B------:R2:W-:Y:S01]  /*7fe0*/  STG.E.U16 [R38.64], R52 ;  /* 0x0000003426007986 */ /* 0x0005e2000c101504 */
[----:B-1----:R-:W-:-:S03]  /*7ff0*/  PRMT R33, R44, 0x7632, R33 ;  /* 0x000076322c217816 */ /* 0x002fc60000000021 */
[----:B------:R1:W-:Y:S04]  /*8000*/  STG.E.U16 [R40.64], R48 ;  /* 0x0000003028007986 */ /* 0x0003e8000c101504 */
[----:B------:R-:W-:Y:S01]  /*8010*/  STG.E.U16 [R42.64], R44 ;  /* 0x0000002c2a007986 */ /* 0x000fe2000c101504 */
[----:B0-----:R-:W-:-:S03]  /*8020*/  PRMT R56, R51, 0x7632, R56 ;  /* 0x0000763233387816 */ /* 0x001fc60000000038 */
[----:B------:R0:W-:Y:S01]  /*8030*/  STG.E.U16 [R60.64], R8 ;  /* 0x000000083c007986 */ /* 0x0001e2000c101504 */
[----:B--2---:R-:W-:Y:S02]  /*8040*/  PRMT R38, R57, 0x7632, R38 ;  /* 0x0000763239267816 */ /* 0x004fe40000000026 */
[----:B------:R-:W-:Y:S01]  /*8050*/  PRMT R39, R53, 0x7632, R39 ;  /* 0x0000763235277816 */ /* 0x000fe20000000027 */
[----:B------:R-:W-:Y:S01]  /*8060*/  STG.E.U16 [R62.64], R31 ;  /* 0x0000001f3e007986 */ /* 0x000fe2000c101504 */
[----:B-1----:R-:W-:Y:S02]  /*8070*/  PRMT R40, R49, 0x7632, R40 ;  /* 0x0000763231287816 */ /* 0x002fe40000000028 */
[----:B------:R-:W-:Y:S01]  /*8080*/  PRMT R41, R45, 0x7632, R41 ;  /* 0x000076322d297816 */ /* 0x000fe20000000029 */
[----:B------:R1:W-:Y:S01]  /*8090*/  STG.E.U16 [R64.64], R4 ;  /* 0x0000000440007986 */ /* 0x0003e2000c101504 */
[----:B------:R-:W-:-:S03]  /*80a0*/  PRMT R48, R50, 0x7632, R48 ;  /* 0x0000763232307816 */ /* 0x000fc60000000030 */
[----:B------:R-:W-:Y:S01]  /*80b0*/  STG.E.U16 [R66.64], R33 ;  /* 0x0000002142007986 */ /* 0x000fe2000c101504 */
[----:B0-----:R-:W-:-:S03]  /*80c0*/  PRMT R8, R55, 0x7632, R8 ;  /* 0x0000763237087816 */ /* 0x001fc60000000008 */
[----:B------:R0:W-:Y:S04]  /*80d0*/  STG.E.U16 [R68.64], R57 ;  /* 0x0000003944007986 */ /* 0x0001e8000c101504 */
[----:B------:R-:W-:Y:S01]  /*80e0*/  STG.E.U16 [R70.64], R53 ;  /* 0x0000003546007986 */ /* 0x000fe2000c101504 */
[----:B-1----:R-:W-:-:S03]  /*80f0*/  PRMT R4, R58, 0x7632, R4 ;  /* 0x000076323a047816 */ /* 0x002fc60000000004 */
[----:B------:R1:W-:Y:S04]  /*8100*/  STG.E.U16 [R72.64], R49 ;  /* 0x0000003148007986 */ /* 0x0003e8000c101504 */
[----:B------:R-:W-:Y:S01]  /*8110*/  STG.E.U16 [R74.64], R45 ;  /* 0x0000002d4a007986 */ /* 0x000fe2000c101504 */
[----:B0-----:R-:W-:-:S03]  /*8120*/  PRMT R57, R47, 0x7632, R57 ;  /* 0x000076322f397816 */ /* 0x001fc60000000039 */
[----:B------:R-:W-:Y:S04]  /*8130*/  STG.E.U16 [R76.64], R38 ;  /* 0x000000264c007986 */ /* 0x000fe8000c101504 */
[----:B------:R-:W-:Y:S01]  /*8140*/  STG.E.U16 [R78.64], R39 ;  /* 0x000000274e007986 */ /* 0x000fe2000c101504 */
[----:B-1----:R-:W-:-:S03]  /*8150*/  PRMT R49, R46, 0x7632, R49 ;  /* 0x000076322e317816 */ /* 0x002fc60000000031 */
[----:B------:R-:W-:Y:S04]  /*8160*/  STG.E.U16 [R80.64], R40 ;  /* 0x0000002850007986 */ /* 0x000fe8000c101504 */
[----:B------:R-:W-:Y:S04]  /*8170*/  STG.E.U16 [R82.64], R41 ;  /* 0x0000002952007986 */ /* 0x000fe8000c101504 */
[----:B------:R-:W-:Y:S04]  /*8180*/  STG.E.U16 [R84.64], R58 ;  /* 0x0000003a54007986 */ /* 0x000fe8000c101504 */
[----:B------:R0:W-:Y:S04]  /*8190*/  STG.E.U16 [R86.64], R54 ;  /* 0x0000003656007986 */ /* 0x0001e8000c101504 */
[----:B------:R-:W-:Y:S04]  /*81a0*/  STG.E.U16 [R88.64], R50 ;  /* 0x0000003258007986 */ /* 0x000fe8000c101504 */
[----:B------:R-:W-:Y:S04]  /*81b0*/  STG.E.U16 [R90.64], R46 ;  /* 0x0000002e5a007986 */ /* 0x000fe8000c101504 */
[----:B------:R-:W-:Y:S01]  /*81c0*/  STG.E.U16 [R92.64], R4 ;  /* 0x000000045c007986 */ /* 0x000fe2000c101504 */
[----:B0-----:R-:W-:-:S03]  /*81d0*/  PRMT R54, R59, 0x7632, R54 ;  /* 0x000076323b367816 */ /* 0x001fc60000000036 */
[----:B------:R0:W-:Y:S04]  /*81e0*/  STG.E.U16 [R94.64], R7 ;  /* 0x000000075e007986 */ /* 0x0001e8000c101504 */
[----:B------:R1:W-:Y:S04]  /*81f0*/  STG.E.U16 [R96.64], R48 ;  /* 0x0000003060007986 */ /* 0x0003e8000c101504 */
[----:B------:R1:W-:Y:S04]  /*8200*/  STG.E.U16 [R98.64], R49 ;  /* 0x0000003162007986 */ /* 0x0003e8000c101504 */
[----:B------:R1:W-:Y:S01]  /*8210*/  STG.E.U16 [R100.64], R59 ;  /* 0x0000003b64007986 */ /* 0x0003e2000c101504 */
[----:B0-----:R-:W-:Y:S01]  /*8220*/  FSEL R7, R6, -INF , P2 ;  /* 0xff80000006077808 */ /* 0x001fe20001000000 */
[----:B------:R-:W-:-:S02]  /*8230*/  FFMA R6, R5, 0.69314718246459960938, R2 ;  /* 0x3f31721805067823 */ /* 0x000fc40000000002 */
[----:B------:R1:W-:Y:S02]  /*8240*/  STG.E.U16 [R102.64], R55 ;  /* 0x0000003766007986 */ /* 0x0003e4000c101504 */
[----:B------:R-:W-:Y:S01]  /*8250*/  FFMA R7, R7, 0.69314718246459960938, R0 ;  /* 0x3f31721807077823 */ /* 0x000fe20000000000 */
[----:B------:R-:W-:Y:S01]  /*8260*/  LOP3.LUT R0, R118, 0x3f8, RZ, 0xc0, !PT ;  /* 0x000003f876007812 */ /* 0x000fe200078ec0ff */
[----:B------:R1:W-:Y:S04]  /*8270*/  STG.E.U16 [R104.64], R51 ;  /* 0x0000003368007986 */ /* 0x0003e8000c101504 */
[----:B------:R1:W-:Y:S04]  /*8280*/  STG.E.U16 [R106.64], R47 ;  /* 0x0000002f6a007986 */ /* 0x0003e8000c101504 */
[----:B------:R1:W-:Y:S04]  /*8290*/  STG.E.U16 [R108.64], R54 ;  /* 0x000000366c007986 */ /* 0x0003e8000c101504 */
[----:B------:R1:W-:Y:S04]  /*82a0*/  STG.E.U16 [R110.64], R8 ;  /* 0x000000086e007986 */ /* 0x0003e8000c101504 */
[----:B------:R1:W-:Y:S04]  /*82b0*/  STG.E.U16 [R112.64], R56 ;  /* 0x0000003870007986 */ /* 0x0003e8000c101504 */
[----:B------:R1:W-:Y:S04]  /*82c0*/  STG.E.U16 [R114.64], R57 ;  /* 0x0000003972007986 */ /* 0x0003e8000c101504 */
[----:B------:R-:W-:Y:S06]  /*82d0*/  BAR.SYNC.DEFER_BLOCKING 0x0 ;  /* 0x0000000000007b1d */ /* 0x000fec0000010000 */
[----:B------:R1:W-:Y:S04]  /*82e0*/  STS.64 [R0], R6 ;  /* 0x0000000600007388 */ /* 0x0003e80000000a00 */
[----:B------:R-:W-:Y:S06]  /*82f0*/  BAR.SYNC.DEFER_BLOCKING 0x0 ;  /* 0x0000000000007b1d */ /* 0x000fec0000010000 */
[----:B------:R-:W-:Y:S05]  /*8300*/  @P0 EXIT ;  /* 0x000000000000094d */ /* 0x000fea0003800000 */
[----:B-1----:R-:W0:Y:S01]  /*8310*/  LDS R3, [R3] ;  /* 0x0000000003037984 */ /* 0x002e220000000800 */
[----:B------:R-:W-:-:S02]  /*8320*/  IMAD R0, R124, c[0x0][0x1cc], RZ ;  /* 0x000073007c007a24 */ /* 0x000fc400078e02ff */
[C---:B------:R-:W-:Y:S02]  /*8330*/  IMAD.SHL.U32 R5, R116.reuse, 0x4, RZ ;  /* 0x0000000474057824 */ /* 0x040fe400078e00ff */
[----:B------:R-:W-:Y:S01]  /*8340*/  IMAD.HI R7, R116, 0x4, RZ ;  /* 0x0000000474077827 */ /* 0x000fe200078e02ff */
[----:B------:R-:W-:-:S03]  /*8350*/  SHF.L.U32 R4, R0, 0x2, RZ ;  /* 0x0000000200047819 */ /* 0x000fc600000006ff */
[----:B------:R-:W-:Y:S01]  /*8360*/  IMAD.HI R0, R0, 0x4, RZ ;  /* 0x0000000400007827 */ /* 0x000fe200078e02ff */
[----:B------:R-:W-:-:S04]  /*8370*/  IADD3 R4, P0, P1, R5, c[0x0][0x180], R4 ;  /* 0x0000600005047a10 */ /* 0x000fc8000791e004 */
[----:B------:R-:W-:-:S05]  /*8380*/  IADD3.X R5, R7, c[0x0][0x184], R0, P0, P1 ;  /* 0x0000610007057a10 */ /* 0x000fca00007e2400 */
[----:B0-----:R-:W-:Y:S01]  /*8390*/  STG.E [R4.64], R3 ;  /* 0x0000000304007986 */ /* 0x001fe2000c101904 */
[----:B------:R-:W-:Y:S05]  /*83a0*/  EXIT ;  /* 0x000000000000794d */ /* 0x000fea0003800000 */
.L_x_2:
[----:B------:R-:W-:-:S00]  /*83b0*/  BRA `(.L_x_2) ;  /* 0xfffffff000007947 */ /* 0x000fc0000383ffff */
[----:B------:R-:W-:-:S00]  /*83c0*/  NOP ;  /* 0x0000000000007918 */ /* 0x000fc00000000000 */
        /* <DEDUP_REMOVED lines=11> */
.L_x_3:


//--------------------- .nv.global.init           --------------------------
	.section	.nv.global.init,"aw",@progbits
.nv.global.init:
	.type		_$_str,@object
	.size		_$_str,(.L_0 - _$_str)
_$_str:
        /*0000*/ 	.byte	0x5f, 0x5f, 0x43, 0x55, 0x44, 0x41, 0x5f, 0x46, 0x54, 0x5a, 0x00
.L_0:


//--------------------- .nv.shared.attn_fwd       --------------------------
	.section	.nv.shared.attn_fwd,"aw",@nobits
	.sectionflags	@""
	.align	16
